	.target	sm_80

	.elftype	@"ET_EXEC"


//--------------------- .note.nv.tkinfo           --------------------------
	.section	.note.nv.tkinfo,"",@"SHT_NOTE"
	.sectionflags	@"SHF_NOTE_NV_TKINFO"
	.tkinfo
        /*0018*/ 	.word	0x00000002
        /*0030*/ 	.string	""
        /*0030*/ 	.string	"ptxas"
        /*0030*/ 	.string	"Cuda compilation tools, release 13.0, V13.0.88"
        /*0030*/ 	.string	"Build cuda_13.0.r13.0/compiler.36424714_0"
        /*0030*/ 	.string	"-v  -suppress-debug-info  -lineinfo  -arch sm_80 "



//--------------------- .note.nv.cuinfo           --------------------------
	.section	.note.nv.cuinfo,"",@"SHT_NOTE"
	.sectionflags	@"SHF_NOTE_NV_CUINFO"
        /*0018*/ 	.short	0x0002
        /*001a*/ 	.short	0x0050
        /*001c*/ 	.short	0x0082
	.zero		2


//--------------------- .nv.info                  --------------------------
	.section	.nv.info,"",@"SHT_CUDA_INFO"
	.align	4


	//----- nvinfo : EIATTR_REGCOUNT
	.align		4
        /*0000*/ 	.byte	0x04, 0x2f
        /*0002*/ 	.short	(.L_1 - .L_0)
	.align		4
.L_0:
        /*0004*/ 	.word	index@(matmul_kernel)
        /*0008*/ 	.word	0x000000f7


	//----- nvinfo : EIATTR_FRAME_SIZE
	.align		4
.L_1:
        /*000c*/ 	.byte	0x04, 0x11
        /*000e*/ 	.short	(.L_3 - .L_2)
	.align		4
.L_2:
        /*0010*/ 	.word	index@(matmul_kernel)
        /*0014*/ 	.word	0x00000000


	//----- nvinfo : EIATTR_MIN_STACK_SIZE
	.align		4
.L_3:
        /*0018*/ 	.byte	0x04, 0x12
        /*001a*/ 	.short	(.L_5 - .L_4)
	.align		4
.L_4:
        /*001c*/ 	.word	index@(matmul_kernel)
        /*0020*/ 	.word	0x00000000
.L_5:


//--------------------- .nv.info.matmul_kernel    --------------------------
	.section	.nv.info.matmul_kernel,"",@"SHT_CUDA_INFO"
	.sectionflags	@""
	.align	4


	//----- nvinfo : EIATTR_CUDA_API_VERSION
	.align		4
        /*0000*/ 	.byte	0x04, 0x37
        /*0002*/ 	.short	(.L_7 - .L_6)
.L_6:
        /*0004*/ 	.word	0x00000082


	//----- nvinfo : EIATTR_SW2861232_WAR
	.align		4
.L_7:
        /*0008*/ 	.byte	0x01, 0x35
	.zero		2


	//----- nvinfo : EIATTR_PARAM_CBANK
	.align		4
        /*000c*/ 	.byte	0x04, 0x0a
        /*000e*/ 	.short	(.L_9 - .L_8)
	.align		4
.L_8:
        /*0010*/ 	.word	index@(.nv.constant0.matmul_kernel)
        /*0014*/ 	.short	0x0160
        /*0016*/ 	.short	0x0050


	//----- nvinfo : EIATTR_CBANK_PARAM_SIZE
	.align		4
.L_9:
        /*0018*/ 	.byte	0x03, 0x19
        /*001a*/ 	.short	0x0050


	//----- nvinfo : EIATTR_KPARAM_INFO
	.align		4
        /*001c*/ 	.byte	0x04, 0x17
        /*001e*/ 	.short	(.L_11 - .L_10)
.L_10:
        /*0020*/ 	.word	0x00000000
        /*0024*/ 	.short	0x000d
        /*0026*/ 	.short	0x0048
        /*0028*/ 	.byte	0x00, 0xf4, 0x21, 0x00


	//----- nvinfo : EIATTR_KPARAM_INFO
	.align		4
.L_11:
        /*002c*/ 	.byte	0x04, 0x17
        /*002e*/ 	.short	(.L_13 - .L_12)
.L_12:
        /*0030*/ 	.word	0x00000000
        /*0034*/ 	.short	0x000c
        /*0036*/ 	.short	0x0040
        /*0038*/ 	.byte	0x00, 0xf4, 0x21, 0x00


	//----- nvinfo : EIATTR_KPARAM_INFO
	.align		4
.L_13:
        /*003c*/ 	.byte	0x04, 0x17
        /*003e*/ 	.short	(.L_15 - .L_14)
.L_14:
        /*0040*/ 	.word	0x00000000
        /*0044*/ 	.short	0x000b
        /*0046*/ 	.short	0x0038
        /*0048*/ 	.byte	0x00, 0xf0, 0x11, 0x00


	//----- nvinfo : EIATTR_KPARAM_INFO
	.align		4
.L_15:
        /*004c*/ 	.byte	0x04, 0x17
        /*004e*/ 	.short	(.L_17 - .L_16)
.L_16:
        /*0050*/ 	.word	0x00000000
        /*0054*/ 	.short	0x000a
        /*0056*/ 	.short	0x0034
        /*0058*/ 	.byte	0x00, 0xf0, 0x11, 0x00


	//----- nvinfo : EIATTR_KPARAM_INFO
	.align		4
.L_17:
        /*005c*/ 	.byte	0x04, 0x17
        /*005e*/ 	.short	(.L_19 - .L_18)
.L_18:
        /*0060*/ 	.word	0x00000000
        /*0064*/ 	.short	0x0009
        /*0066*/ 	.short	0x0030
        /*0068*/ 	.byte	0x00, 0xf0, 0x11, 0x00


	//----- nvinfo : EIATTR_KPARAM_INFO
	.align		4
.L_19:
        /*006c*/ 	.byte	0x04, 0x17
        /*006e*/ 	.short	(.L_21 - .L_20)
.L_20:
        /*0070*/ 	.word	0x00000000
        /*0074*/ 	.short	0x0008
        /*0076*/ 	.short	0x002c
        /*0078*/ 	.byte	0x00, 0xf0, 0x11, 0x00


	//----- nvinfo : EIATTR_KPARAM_INFO
	.align		4
.L_21:
        /*007c*/ 	.byte	0x04, 0x17
        /*007e*/ 	.short	(.L_23 - .L_22)
.L_22:
        /*0080*/ 	.word	0x00000000
        /*0084*/ 	.short	0x0007
        /*0086*/ 	.short	0x0028
        /*0088*/ 	.byte	0x00, 0xf0, 0x11, 0x00


	//----- nvinfo : EIATTR_KPARAM_INFO
	.align		4
.L_23:
        /*008c*/ 	.byte	0x04, 0x17
        /*008e*/ 	.short	(.L_25 - .L_24)
.L_24:
        /*0090*/ 	.word	0x00000000
        /*0094*/ 	.short	0x0006
        /*0096*/ 	.short	0x0024
        /*0098*/ 	.byte	0x00, 0xf0, 0x11, 0x00


	//----- nvinfo : EIATTR_KPARAM_INFO
	.align		4
.L_25:
        /*009c*/ 	.byte	0x04, 0x17
        /*009e*/ 	.short	(.L_27 - .L_26)
.L_26:
        /*00a0*/ 	.word	0x00000000
        /*00a4*/ 	.short	0x0005
        /*00a6*/ 	.short	0x0020
        /*00a8*/ 	.byte	0x00, 0xf0, 0x11, 0x00


	//----- nvinfo : EIATTR_KPARAM_INFO
	.align		4
.L_27:
        /*00ac*/ 	.byte	0x04, 0x17
        /*00ae*/ 	.short	(.L_29 - .L_28)
.L_28:
        /*00b0*/ 	.word	0x00000000
        /*00b4*/ 	.short	0x0004
        /*00b6*/ 	.short	0x001c
        /*00b8*/ 	.byte	0x00, 0xf0, 0x11, 0x00


	//----- nvinfo : EIATTR_KPARAM_INFO
	.align		4
.L_29:
        /*00bc*/ 	.byte	0x04, 0x17
        /*00be*/ 	.short	(.L_31 - .L_30)
.L_30:
        /*00c0*/ 	.word	0x00000000
        /*00c4*/ 	.short	0x0003
        /*00c6*/ 	.short	0x0018
        /*00c8*/ 	.byte	0x00, 0xf0, 0x11, 0x00


	//----- nvinfo : EIATTR_KPARAM_INFO
	.align		4
.L_31:
        /*00cc*/ 	.byte	0x04, 0x17
        /*00ce*/ 	.short	(.L_33 - .L_32)
.L_32:
        /*00d0*/ 	.word	0x00000000
        /*00d4*/ 	.short	0x0002
        /*00d6*/ 	.short	0x0010
        /*00d8*/ 	.byte	0x00, 0xf4, 0x21, 0x00


	//----- nvinfo : EIATTR_KPARAM_INFO
	.align		4
.L_33:
        /*00dc*/ 	.byte	0x04, 0x17
        /*00de*/ 	.short	(.L_35 - .L_34)
.L_34:
        /*00e0*/ 	.word	0x00000000
        /*00e4*/ 	.short	0x0001
        /*00e6*/ 	.short	0x0008
        /*00e8*/ 	.byte	0x00, 0xf4, 0x21, 0x00


	//----- nvinfo : EIATTR_KPARAM_INFO
	.align		4
.L_35:
        /*00ec*/ 	.byte	0x04, 0x17
        /*00ee*/ 	.short	(.L_37 - .L_36)
.L_36:
        /*00f0*/ 	.word	0x00000000
        /*00f4*/ 	.short	0x0000
        /*00f6*/ 	.short	0x0000
        /*00f8*/ 	.byte	0x00, 0xf4, 0x21, 0x00


	//----- nvinfo : EIATTR_MAXREG_COUNT
	.align		4
.L_37:
        /*00fc*/ 	.byte	0x03, 0x1b
        /*00fe*/ 	.short	0x00ff


	//----- nvinfo : EIATTR_NUM_BARRIERS
	.align		4
        /*0100*/ 	.byte	0x02, 0x4c
        /*0102*/ 	.byte	0x01
	.zero		1


	//----- nvinfo : EIATTR_MERCURY_ISA_VERSION
	.align		4
        /*0104*/ 	.byte	0x03, 0x5f
        /*0106*/ 	.short	0x0000


	//----- nvinfo : EIATTR_EXIT_INSTR_OFFSETS
	.align		4
        /*0108*/ 	.byte	0x04, 0x1c
        /*010a*/ 	.short	(.L_39 - .L_38)


	//   ....[0]....
.L_38:
        /*010c*/ 	.word	0x00004ab0


	//   ....[1]....
        /*0110*/ 	.word	0x00004ae0


	//----- nvinfo : EIATTR_REQNTID
	.align		4
.L_39:
        /*0114*/ 	.byte	0x04, 0x10
        /*0116*/ 	.short	(.L_41 - .L_40)
.L_40:
        /*0118*/ 	.word	0x00000080
        /*011c*/ 	.word	0x00000001
        /*0120*/ 	.word	0x00000001
.L_41:


//--------------------- .nv.callgraph             --------------------------
	.section	.nv.callgraph,"",@"SHT_CUDA_CALLGRAPH"
	.align	4
	.sectionentsize	8
	.align		4
        /*0000*/ 	.word	0x00000000
	.align		4
        /*0004*/ 	.word	0xffffffff
	.align		4
        /*0008*/ 	.word	0x00000000
	.align		4
        /*000c*/ 	.word	0xfffffffe
	.align		4
        /*0010*/ 	.word	0x00000000
	.align		4
        /*0014*/ 	.word	0xfffffffd
	.align		4
        /*0018*/ 	.word	0x00000000
	.align		4
        /*001c*/ 	.word	0xfffffffc


//--------------------- .nv.rel.action            --------------------------
	.section	.nv.rel.action,"",@"SHT_CUDA_RELOCINFO"
	.align	8
	.sectionentsize	8
        /*0000*/ 	.byte	0x73, 0x00, 0x00, 0x00, 0x00, 0x00, 0x00, 0x00, 0x00, 0x00, 0x00, 0x11, 0x25, 0x00, 0x05, 0x36


//--------------------- .nv.constant0.matmul_kernel --------------------------
	.section	.nv.constant0.matmul_kernel,"a",@progbits
	.sectionflags	@""
	.align	4
.nv.constant0.matmul_kernel:
	.zero		432


//--------------------- .text.matmul_kernel       --------------------------
	.section	.text.matmul_kernel,"ax",@progbits
	.sectioninfo	@"SHI_REGISTERS=247"
	.align	128
        .global         matmul_kernel
        .type           matmul_kernel,@function
        .size           matmul_kernel,(.L_x_4 - matmul_kernel)
        .other          matmul_kernel,@"STO_CUDA_ENTRY STV_DEFAULT"
matmul_kernel:
.text.matmul_kernel:
[----:B------:R-:W-:Y:S02]  /*0000*/  IMAD.MOV.U32 R1, RZ, RZ, c[0x0][0x28] ;  /* 0x00000a00ff017624 */ /* 0x000fe400078e00ff */
[----:B------:R-:W-:Y:S01]  /*0010*/  IMAD.MOV.U32 R0, RZ, RZ, 0x1f ;  /* 0x0000001fff007424 */ /* 0x000fe200078e00ff */
[----:B------:R-:W0:Y:S01]  /*0020*/  S2R R5, SR_CTAID.X ;  /* 0x0000000000057919 */ /* 0x000e220000002500 */
[----:B------:R-:W-:Y:S01]  /*0030*/  IMAD.MOV.U32 R163, RZ, RZ, c[0x0][0x180] ;  /* 0x00006000ffa37624 */ /* 0x000fe200078e00ff */
[----:B------:R-:W-:Y:S01]  /*0040*/  ULDC.64 UR4, c[0x0][0x118] ;  /* 0x0000460000047ab9 */ /* 0x000fe20000000a00 */
[----:B------:R-:W-:Y:S01]  /*0050*/  CS2R R84, SRZ ;  /* 0x0000000000547805 */ /* 0x000fe2000001ff00 */
[----:B------:R-:W-:Y:S01]  /*0060*/  IADD3 R0, R0, c[0x0][0x17c], RZ ;  /* 0x00005f0000007a10 */ /* 0x000fe20007ffe0ff */
[----:B------:R-:W-:Y:S01]  /*0070*/  CS2R R86, SRZ ;  /* 0x0000000000567805 */ /* 0x000fe2000001ff00 */
[----:B------:R-:W-:Y:S01]  /*0080*/  IADD3 R163, R163, 0x3f, RZ ;  /* 0x0000003fa3a37810 */ /* 0x000fe20007ffe0ff */
[----:B------:R-:W-:Y:S01]  /*0090*/  CS2R R20, SRZ ;  /* 0x0000000000147805 */ /* 0x000fe2000001ff00 */
[----:B------:R-:W-:Y:S01]  /*00a0*/  SHF.R.S32.HI R3, RZ, 0x1f, R0 ;  /* 0x0000001fff037819 */ /* 0x000fe20000011400 */
[----:B------:R-:W-:Y:S01]  /*00b0*/  CS2R R22, SRZ ;  /* 0x0000000000167805 */ /* 0x000fe2000001ff00 */
[----:B------:R-:W-:Y:S01]  /*00c0*/  CS2R R68, SRZ ;  /* 0x0000000000447805 */ /* 0x000fe2000001ff00 */
[----:B------:R-:W-:Y:S01]  /*00d0*/  CS2R R70, SRZ ;  /* 0x0000000000467805 */ /* 0x000fe2000001ff00 */
[----:B------:R-:W-:Y:S01]  /*00e0*/  LEA.HI R3, R3, R0, RZ, 0x5 ;  /* 0x0000000003037211 */ /* 0x000fe200078f28ff */
[----:B------:R-:W-:Y:S01]  /*00f0*/  CS2R R24, SRZ ;  /* 0x0000000000187805 */ /* 0x000fe2000001ff00 */
[----:B------:R-:W-:-:S02]  /*0100*/  CS2R R26, SRZ ;  /* 0x00000000001a7805 */ /* 0x000fc4000001ff00 */
[----:B------:R-:W-:-:S05]  /*0110*/  SHF.R.S32.HI R3, RZ, 0x5, R3 ;  /* 0x00000005ff037819 */ /* 0x000fca0000011403 */
[----:B------:R-:W-:Y:S01]  /*0120*/  IMAD.SHL.U32 R4, R3, 0x8, RZ ;  /* 0x0000000803047824 */ /* 0x000fe200078e00ff */
[----:B0-----:R-:W-:-:S04]  /*0130*/  IABS R8, R5 ;  /* 0x0000000500087213 */ /* 0x001fc80000000000 */
[-C--:B------:R-:W-:Y:S02]  /*0140*/  IABS R7, R4.reuse ;  /* 0x0000000400077213 */ /* 0x080fe40000000000 */
[----:B------:R-:W-:Y:S02]  /*0150*/  IABS R10, R4 ;  /* 0x00000004000a7213 */ /* 0x000fe40000000000 */
[----:B------:R-:W0:Y:S08]  /*0160*/  I2F.RP R0, R7 ;  /* 0x0000000700007306 */ /* 0x000e300000209400 */
[----:B0-----:R-:W0:Y:S02]  /*0170*/  MUFU.RCP R0, R0 ;  /* 0x0000000000007308 */ /* 0x001e240000001000 */
[----:B0-----:R-:W-:Y:S01]  /*0180*/  IADD3 R2, R0, 0xffffffe, RZ ;  /* 0x0ffffffe00027810 */ /* 0x001fe20007ffe0ff */
[----:B------:R-:W-:-:S05]  /*0190*/  IMAD.MOV R0, RZ, RZ, -R10 ;  /* 0x000000ffff007224 */ /* 0x000fca00078e0a0a */
[----:B------:R0:W1:Y:S02]  /*01a0*/  F2I.FTZ.U32.TRUNC.NTZ R3, R2 ;  /* 0x0000000200037305 */ /* 0x000064000021f000 */
[----:B0-----:R-:W-:Y:S02]  /*01b0*/  IMAD.MOV.U32 R2, RZ, RZ, RZ ;  /* 0x000000ffff027224 */ /* 0x001fe400078e00ff */
[----:B-1----:R-:W-:-:S04]  /*01c0*/  IMAD.MOV R6, RZ, RZ, -R3 ;  /* 0x000000ffff067224 */ /* 0x002fc800078e0a03 */
[----:B------:R-:W-:Y:S02]  /*01d0*/  IMAD R9, R6, R7, RZ ;  /* 0x0000000706097224 */ /* 0x000fe400078e02ff */
[----:B------:R-:W-:Y:S02]  /*01e0*/  IMAD.MOV.U32 R6, RZ, RZ, R8 ;  /* 0x000000ffff067224 */ /* 0x000fe400078e0008 */
[----:B------:R-:W-:-:S06]  /*01f0*/  IMAD.HI.U32 R3, R3, R9, R2 ;  /* 0x0000000903037227 */ /* 0x000fcc00078e0002 */
[----:B------:R-:W-:-:S04]  /*0200*/  IMAD.HI.U32 R3, R3, R6, RZ ;  /* 0x0000000603037227 */ /* 0x000fc800078e00ff */
[----:B------:R-:W-:-:S05]  /*0210*/  IMAD R0, R3, R0, R6 ;  /* 0x0000000003007224 */ /* 0x000fca00078e0206 */
[----:B------:R-:W-:-:S13]  /*0220*/  ISETP.GT.U32.AND P1, PT, R7, R0, PT ;  /* 0x000000000700720c */ /* 0x000fda0003f24070 */
[----:B------:R-:W-:Y:S01]  /*0230*/  @!P1 IMAD.IADD R0, R0, 0x1, -R7 ;  /* 0x0000000100009824 */ /* 0x000fe200078e0a07 */
[----:B------:R-:W-:Y:S02]  /*0240*/  @!P1 IADD3 R3, R3, 0x1, RZ ;  /* 0x0000000103039810 */ /* 0x000fe40007ffe0ff */
[----:B------:R-:W-:Y:S02]  /*0250*/  ISETP.NE.AND P1, PT, R4, RZ, PT ;  /* 0x000000ff0400720c */ /* 0x000fe40003f25270 */
[----:B------:R-:W-:Y:S02]  /*0260*/  ISETP.GE.U32.AND P0, PT, R0, R7, PT ;  /* 0x000000070000720c */ /* 0x000fe40003f06070 */
[----:B------:R-:W-:-:S04]  /*0270*/  LOP3.LUT R0, R5, R4, RZ, 0x3c, !PT ;  /* 0x0000000405007212 */ /* 0x000fc800078e3cff */
[----:B------:R-:W-:Y:S01]  /*0280*/  ISETP.GE.AND P2, PT, R0, RZ, PT ;  /* 0x000000ff0000720c */ /* 0x000fe20003f46270 */
[----:B------:R-:W-:-:S05]  /*0290*/  IMAD.MOV.U32 R0, RZ, RZ, c[0x0][0x178] ;  /* 0x00005e00ff007624 */ /* 0x000fca00078e00ff */
[----:B------:R-:W-:Y:S02]  /*02a0*/  IADD3 R0, R0, 0x7f, RZ ;  /* 0x0000007f00007810 */ /* 0x000fe40007ffe0ff */
[----:B------:R-:W-:-:S05]  /*02b0*/  @P0 IADD3 R3, R3, 0x1, RZ ;  /* 0x0000000103030810 */ /* 0x000fca0007ffe0ff */
[----:B------:R-:W-:Y:S01]  /*02c0*/  IMAD.MOV.U32 R2, RZ, RZ, R3 ;  /* 0x000000ffff027224 */ /* 0x000fe200078e0003 */
[----:B------:R-:W-:-:S03]  /*02d0*/  SHF.R.S32.HI R3, RZ, 0x1f, R0 ;  /* 0x0000001fff037819 */ /* 0x000fc60000011400 */
[----:B------:R-:W-:Y:S01]  /*02e0*/  @!P2 IMAD.MOV R2, RZ, RZ, -R2 ;  /* 0x000000ffff02a224 */ /* 0x000fe200078e0a02 */
[----:B------:R-:W-:Y:S02]  /*02f0*/  @!P1 LOP3.LUT R2, RZ, R4, RZ, 0x33, !PT ;  /* 0x00000004ff029212 */ /* 0x000fe400078e33ff */
[----:B------:R-:W-:-:S03]  /*0300*/  LEA.HI R3, R3, R0, RZ, 0x7 ;  /* 0x0000000003037211 */ /* 0x000fc600078f38ff */
[----:B------:R-:W-:Y:S02]  /*0310*/  IMAD.SHL.U32 R6, R2, 0x8, RZ ;  /* 0x0000000802067824 */ /* 0x000fe400078e00ff */
[----:B------:R-:W-:-:S03]  /*0320*/  IMAD.MOV R2, RZ, RZ, -R2 ;  /* 0x000000ffff027224 */ /* 0x000fc600078e0a02 */
[----:B------:R-:W-:Y:S01]  /*0330*/  LEA.HI.SX32 R3, R3, -R6, 0x19 ;  /* 0x8000000603037211 */ /* 0x000fe200078fcaff */
[----:B------:R-:W-:-:S03]  /*0340*/  IMAD R4, R4, R2, R5 ;  /* 0x0000000204047224 */ /* 0x000fc600078e0205 */
[----:B------:R-:W-:Y:S02]  /*0350*/  IMNMX R11, R3, 0x8, PT ;  /* 0x00000008030b7817 */ /* 0x000fe40003800200 */
[----:B------:R-:W-:Y:S02]  /*0360*/  IABS R9, R4 ;  /* 0x0000000400097213 */ /* 0x000fe40000000000 */
[----:B------:R-:W-:-:S04]  /*0370*/  IABS R7, R11 ;  /* 0x0000000b00077213 */ /* 0x000fc80000000000 */
[----:B------:R-:W0:Y:S08]  /*0380*/  I2F.RP R0, R7 ;  /* 0x0000000700007306 */ /* 0x000e300000209400 */
[----:B0-----:R-:W0:Y:S02]  /*0390*/  MUFU.RCP R0, R0 ;  /* 0x0000000000007308 */ /* 0x001e240000001000 */
[----:B0-----:R-:W-:-:S06]  /*03a0*/  IADD3 R3, R0, 0xffffffe, RZ ;  /* 0x0ffffffe00037810 */ /* 0x001fcc0007ffe0ff */
[----:B------:R-:W0:Y:S02]  /*03b0*/  F2I.FTZ.U32.TRUNC.NTZ R3, R3 ;  /* 0x0000000300037305 */ /* 0x000e24000021f000 */
[----:B0-----:R-:W-:-:S04]  /*03c0*/  IMAD.MOV R8, RZ, RZ, -R3 ;  /* 0x000000ffff087224 */ /* 0x001fc800078e0a03 */
[----:B------:R-:W-:Y:S01]  /*03d0*/  IMAD.MOV.U32 R2, RZ, RZ, R8 ;  /* 0x000000ffff027224 */ /* 0x000fe200078e0008 */
[----:B------:R-:W-:-:S03]  /*03e0*/  IABS R8, R11 ;  /* 0x0000000b00087213 */ /* 0x000fc60000000000 */
[----:B------:R-:W-:Y:S02]  /*03f0*/  IMAD R5, R2, R7, RZ ;  /* 0x0000000702057224 */ /* 0x000fe400078e02ff */
[----:B------:R-:W-:Y:S02]  /*0400*/  IMAD.MOV.U32 R2, RZ, RZ, RZ ;  /* 0x000000ffff027224 */ /* 0x000fe400078e00ff */
[----:B------:R-:W-:Y:S02]  /*0410*/  IMAD.MOV R0, RZ, RZ, -R8 ;  /* 0x000000ffff007224 */ /* 0x000fe400078e0a08 */
[----:B------:R-:W-:-:S06]  /*0420*/  IMAD.HI.U32 R2, R3, R5, R2 ;  /* 0x0000000503027227 */ /* 0x000fcc00078e0002 */
[----:B------:R-:W-:-:S04]  /*0430*/  IMAD.HI.U32 R2, R2, R9, RZ ;  /* 0x0000000902027227 */ /* 0x000fc800078e00ff */
[----:B------:R-:W-:Y:S02]  /*0440*/  IMAD R0, R2, R0, R9 ;  /* 0x0000000002007224 */ /* 0x000fe400078e0209 */
[----:B------:R-:W0:Y:S03]  /*0450*/  S2R R9, SR_TID.X ;  /* 0x0000000000097919 */ /* 0x000e260000002100 */
[----:B------:R-:W-:-:S13]  /*0460*/  ISETP.GT.U32.AND P1, PT, R7, R0, PT ;  /* 0x000000000700720c */ /* 0x000fda0003f24070 */
[----:B------:R-:W-:Y:S01]  /*0470*/  @!P1 IMAD.IADD R0, R0, 0x1, -R7 ;  /* 0x0000000100009824 */ /* 0x000fe200078e0a07 */
[----:B------:R-:W-:Y:S02]  /*0480*/  @!P1 IADD3 R2, R2, 0x1, RZ ;  /* 0x0000000102029810 */ /* 0x000fe40007ffe0ff */
[----:B------:R-:W-:Y:S02]  /*0490*/  ISETP.NE.AND P1, PT, R11, RZ, PT ;  /* 0x000000ff0b00720c */ /* 0x000fe40003f25270 */
[----:B------:R-:W-:Y:S02]  /*04a0*/  ISETP.GE.U32.AND P0, PT, R0, R7, PT ;  /* 0x000000070000720c */ /* 0x000fe40003f06070 */
[----:B------:R-:W-:Y:S02]  /*04b0*/  LOP3.LUT R0, R4, R11, RZ, 0x3c, !PT ;  /* 0x0000000b04007212 */ /* 0x000fe400078e3cff */
[----:B0-----:R-:W-:Y:S02]  /*04c0*/  LOP3.LUT R166, R9, 0x7f, RZ, 0xc0, !PT ;  /* 0x0000007f09a67812 */ /* 0x001fe400078ec0ff */
[----:B------:R-:W-:-:S07]  /*04d0*/  ISETP.GE.AND P2, PT, R0, RZ, PT ;  /* 0x000000ff0000720c */ /* 0x000fce0003f46270 */
[----:B------:R-:W-:Y:S02]  /*04e0*/  @P0 IADD3 R2, R2, 0x1, RZ ;  /* 0x0000000102020810 */ /* 0x000fe40007ffe0ff */
[----:B------:R-:W-:-:S04]  /*04f0*/  ISETP.GE.AND P0, PT, R163, 0x40, PT ;  /* 0x00000040a300780c */ /* 0x000fc80003f06270 */
[----:B------:R-:W-:Y:S01]  /*0500*/  @!P2 IMAD.MOV R2, RZ, RZ, -R2 ;  /* 0x000000ffff02a224 */ /* 0x000fe200078e0a02 */
[----:B------:R-:W-:-:S05]  /*0510*/  @!P1 LOP3.LUT R2, RZ, R11, RZ, 0x33, !PT ;  /* 0x0000000bff029212 */ /* 0x000fca00078e33ff */
[----:B------:R-:W-:Y:S02]  /*0520*/  IMAD.MOV R0, RZ, RZ, -R2 ;  /* 0x000000ffff007224 */ /* 0x000fe400078e0a02 */
[----:B------:R-:W-:Y:S02]  /*0530*/  IMAD.SHL.U32 R8, R2, 0x20, RZ ;  /* 0x0000002002087824 */ /* 0x000fe400078e00ff */
[----:B------:R-:W-:-:S04]  /*0540*/  IMAD R0, R11, R0, R4 ;  /* 0x000000000b007224 */ /* 0x000fc800078e0204 */
[----:B------:R-:W-:-:S04]  /*0550*/  IMAD.IADD R7, R6, 0x1, R0 ;  /* 0x0000000106077824 */ /* 0x000fc800078e0200 */
[----:B------:R-:W-:Y:S01]  /*0560*/  IMAD R7, R7, 0x80, R166 ;  /* 0x0000008007077824 */ /* 0x000fe200078e02a6 */
[----:B------:R-:W-:Y:S05]  /*0570*/  @!P0 BRA `(.L_x_0) ;  /* 0x0000369000008947 */ /* 0x000fea0003800000 */
[----:B------:R-:W-:Y:S01]  /*0580*/  IABS R26, c[0x0][0x17c] ;  /* 0x00005f00001a7a13 */ /* 0x000fe20000000000 */
[----:B------:R-:W-:Y:S01]  /*0590*/  IMAD.MOV.U32 R129, RZ, RZ, c[0x0][0x188] ;  /* 0x00006200ff817624 */ /* 0x000fe200078e00ff */
[----:B------:R-:W-:Y:S01]  /*05a0*/  IABS R27, c[0x0][0x178] ;  /* 0x00005e00001b7a13 */ /* 0x000fe20000000000 */
[----:B------:R-:W-:Y:S01]  /*05b0*/  IMAD.MOV.U32 R168, RZ, RZ, c[0x0][0x180] ;  /* 0x00006000ffa87624 */ /* 0x000fe200078e00ff */
[----:B------:R-:W0:Y:S01]  /*05c0*/  I2F.RP R4, R26 ;  /* 0x0000001a00047306 */ /* 0x000e220000209400 */
[--C-:B------:R-:W-:Y:S01]  /*05d0*/  SHF.R.U32.HI R5, RZ, 0x6, R9.reuse ;  /* 0x00000006ff057819 */ /* 0x100fe20000011609 */
[----:B------:R-:W-:Y:S01]  /*05e0*/  IMAD R162, R129, 0x3f, RZ ;  /* 0x0000003f81a27824 */ /* 0x000fe200078e02ff */
[----:B------:R-:W-:Y:S01]  /*05f0*/  LOP3.LUT R165, R9, 0x3f, RZ, 0xc0, !PT ;  /* 0x0000003f09a57812 */ /* 0x000fe200078ec0ff */
[----:B------:R-:W-:Y:S01]  /*0600*/  IMAD R161, R129, 0x3e, RZ ;  /* 0x0000003e81a17824 */ /* 0x000fe200078e02ff */
[----:B------:R-:W-:Y:S01]  /*0610*/  SGXT.U32 R5, R5, 0x1 ;  /* 0x000000010505781a */ /* 0x000fe20000000000 */
[C---:B------:R-:W-:Y:S01]  /*0620*/  IMAD R160, R129.reuse, 0x3d, RZ ;  /* 0x0000003d81a07824 */ /* 0x040fe200078e02ff */
[----:B------:R-:W-:Y:S01]  /*0630*/  SHF.R.S32.HI R6, RZ, 0x6, R9 ;  /* 0x00000006ff067819 */ /* 0x000fe20000011409 */
[----:B------:R-:W1:Y:S01]  /*0640*/  I2F.RP R0, R27 ;  /* 0x0000001b00007306 */ /* 0x000e620000209400 */
[----:B------:R-:W-:Y:S01]  /*0650*/  LOP3.LUT R22, R8, R5, RZ, 0xfc, !PT ;  /* 0x0000000508167212 */ /* 0x000fe200078efcff */
[C---:B------:R-:W-:Y:S01]  /*0660*/  IMAD R159, R129.reuse, 0x3c, RZ ;  /* 0x0000003c819f7824 */ /* 0x040fe200078e02ff */
[----:B------:R-:W-:Y:S01]  /*0670*/  SGXT R6, R6, 0x1 ;  /* 0x000000010606781a */ /* 0x000fe20000000200 */
[C---:B------:R-:W-:Y:S01]  /*0680*/  IMAD R158, R129.reuse, 0x3b, RZ ;  /* 0x0000003b819e7824 */ /* 0x040fe200078e02ff */
[C---:B------:R-:W-:Y:S01]  /*0690*/  LOP3.LUT R5, R22.reuse, 0x1e, RZ, 0xfc, !PT ;  /* 0x0000001e16057812 */ /* 0x040fe200078efcff */
[C---:B------:R-:W-:Y:S01]  /*06a0*/  IMAD R157, R129.reuse, 0x3a, RZ ;  /* 0x0000003a819d7824 */ /* 0x040fe200078e02ff */
[C---:B------:R-:W-:Y:S01]  /*06b0*/  LOP3.LUT R28, R22.reuse, 0x12, RZ, 0xfc, !PT ;  /* 0x00000012161c7812 */ /* 0x040fe200078efcff */
[----:B0-----:R-:W0:Y:S01]  /*06c0*/  MUFU.RCP R4, R4 ;  /* 0x0000000400047308 */ /* 0x001e220000001000 */
[----:B------:R-:W-:Y:S01]  /*06d0*/  IABS R13, R5 ;  /* 0x00000005000d7213 */ /* 0x000fe20000000000 */
[----:B------:R-:W-:Y:S01]  /*06e0*/  IMAD R156, R129, 0x39, RZ ;  /* 0x00000039819c7824 */ /* 0x000fe200078e02ff */
[----:B------:R-:W-:Y:S01]  /*06f0*/  ISETP.GE.AND P2, PT, R5, RZ, PT ;  /* 0x000000ff0500720c */ /* 0x000fe20003f46270 */
[C---:B------:R-:W-:Y:S01]  /*0700*/  IMAD R155, R129.reuse, 0x38, RZ ;  /* 0x00000038819b7824 */ /* 0x040fe200078e02ff */
[C---:B------:R-:W-:Y:S01]  /*0710*/  LOP3.LUT R5, R22.reuse, 0x1a, RZ, 0xfc, !PT ;  /* 0x0000001a16057812 */ /* 0x040fe200078efcff */
[----:B------:R-:W-:Y:S01]  /*0720*/  IMAD R154, R129, 0x37, RZ ;  /* 0x00000037819a7824 */ /* 0x000fe200078e02ff */
[----:B------:R-:W-:Y:S01]  /*0730*/  IABS R17, R28 ;  /* 0x0000001c00117213 */ /* 0x000fe20000000000 */
[----:B-1----:R-:W-:Y:S01]  /*0740*/  MUFU.RCP R0, R0 ;  /* 0x0000000000007308 */ /* 0x002fe20000001000 */
[----:B------:R-:W-:Y:S01]  /*0750*/  ISETP.GE.AND P1, PT, R5, RZ, PT ;  /* 0x000000ff0500720c */ /* 0x000fe20003f26270 */
[C---:B------:R-:W-:Y:S01]  /*0760*/  IMAD R153, R129.reuse, 0x36, RZ ;  /* 0x0000003681997824 */ /* 0x040fe200078e02ff */
[C---:B------:R-:W-:Y:S01]  /*0770*/  LOP3.LUT R29, R22.reuse, 0x10, RZ, 0xfc, !PT ;  /* 0x00000010161d7812 */ /* 0x040fe200078efcff */
[C---:B------:R-:W-:Y:S01]  /*0780*/  IMAD R152, R129.reuse, 0x35, RZ ;  /* 0x0000003581987824 */ /* 0x040fe200078e02ff */
[----:B------:R-:W-:Y:S01]  /*0790*/  LOP3.LUT R30, R22, 0xe, RZ, 0xfc, !PT ;  /* 0x0000000e161e7812 */ /* 0x000fe200078efcff */
[C---:B------:R-:W-:Y:S01]  /*07a0*/  IMAD R151, R129.reuse, 0x34, RZ ;  /* 0x0000003481977824 */ /* 0x040fe200078e02ff */
[----:B------:R-:W-:Y:S01]  /*07b0*/  IABS R19, R29 ;  /* 0x0000001d00137213 */ /* 0x000fe20000000000 */
[C---:B------:R-:W-:Y:S01]  /*07c0*/  IMAD R150, R129.reuse, 0x33, RZ ;  /* 0x0000003381967824 */ /* 0x040fe200078e02ff */
[----:B0-----:R-:W-:Y:S01]  /*07d0*/  IADD3 R2, R4, 0xffffffe, RZ ;  /* 0x0ffffffe04027810 */ /* 0x001fe20007ffe0ff */
[C---:B------:R-:W-:Y:S01]  /*07e0*/  IMAD R149, R129.reuse, 0x32, RZ ;  /* 0x0000003281957824 */ /* 0x040fe200078e02ff */
[----:B------:R-:W-:Y:S01]  /*07f0*/  SHF.R.S32.HI R4, RZ, 0x1f, R163 ;  /* 0x0000001fff047819 */ /* 0x000fe200000114a3 */
[C---:B------:R-:W-:Y:S01]  /*0800*/  IMAD R148, R129.reuse, 0x31, RZ ;  /* 0x0000003181947824 */ /* 0x040fe200078e02ff */
[----:B------:R0:W1:Y:S01]  /*0810*/  F2I.FTZ.U32.TRUNC.NTZ R3, R2 ;  /* 0x0000000200037305 */ /* 0x000062000021f000 */
[----:B------:R-:W-:Y:S01]  /*0820*/  IABS R21, R30 ;  /* 0x0000001e00157213 */ /* 0x000fe20000000000 */
[C---:B------:R-:W-:Y:S01]  /*0830*/  IMAD R147, R129.reuse, 0x30, RZ ;  /* 0x0000003081937824 */ /* 0x040fe200078e02ff */
[----:B------:R-:W-:Y:S01]  /*0840*/  LEA.HI R163, R4, R163, RZ, 0x6 ;  /* 0x000000a304a37211 */ /* 0x000fe200078f30ff */
[C---:B------:R-:W-:Y:S01]  /*0850*/  IMAD R146, R129.reuse, 0x2f, RZ ;  /* 0x0000002f81927824 */ /* 0x040fe200078e02ff */
[C---:B------:R-:W-:Y:S01]  /*0860*/  LOP3.LUT R4, R22.reuse, 0x1c, RZ, 0xfc, !PT ;  /* 0x0000001c16047812 */ /* 0x040fe200078efcff */
[C---:B------:R-:W-:Y:S01]  /*0870*/  IMAD R145, R129.reuse, 0x2e, RZ ;  /* 0x0000002e81917824 */ /* 0x040fe200078e02ff */
[----:B------:R-:W-:Y:S01]  /*0880*/  LOP3.LUT R31, R22, 0xc, RZ, 0xfc, !PT ;  /* 0x0000000c161f7812 */ /* 0x000fe200078efcff */
[C---:B------:R-:W-:Y:S01]  /*0890*/  IMAD R144, R129.reuse, 0x2d, RZ ;  /* 0x0000002d81907824 */ /* 0x040fe200078e02ff */
[----:B------:R-:W-:Y:S01]  /*08a0*/  ISETP.GE.AND P4, PT, R4, RZ, PT ;  /* 0x000000ff0400720c */ /* 0x000fe20003f86270 */
[----:B0-----:R-:W-:Y:S01]  /*08b0*/  IMAD.MOV.U32 R2, RZ, RZ, RZ ;  /* 0x000000ffff027224 */ /* 0x001fe200078e00ff */
[C---:B------:R-:W-:Y:S01]  /*08c0*/  LOP3.LUT R32, R22.reuse, 0xa, RZ, 0xfc, !PT ;  /* 0x0000000a16207812 */ /* 0x040fe200078efcff */
[C---:B------:R-:W-:Y:S01]  /*08d0*/  IMAD R143, R129.reuse, 0x2c, RZ ;  /* 0x0000002c818f7824 */ /* 0x040fe200078e02ff */
[C---:B------:R-:W-:Y:S01]  /*08e0*/  LOP3.LUT R33, R22.reuse, 0x8, RZ, 0xfc, !PT ;  /* 0x0000000816217812 */ /* 0x040fe200078efcff */
[C---:B------:R-:W-:Y:S01]  /*08f0*/  IMAD R142, R129.reuse, 0x2b, RZ ;  /* 0x0000002b818e7824 */ /* 0x040fe200078e02ff */
[C---:B------:R-:W-:Y:S01]  /*0900*/  LOP3.LUT R34, R22.reuse, 0x6, RZ, 0xfc, !PT ;  /* 0x0000000616227812 */ /* 0x040fe200078efcff */
[--C-:B-1----:R-:W-:Y:S01]  /*0910*/  IMAD.MOV R11, RZ, RZ, -R3.reuse ;  /* 0x000000ffff0b7224 */ /* 0x102fe200078e0a03 */
[----:B------:R-:W-:Y:S01]  /*0920*/  IABS R23, R33 ;  /* 0x0000002100177213 */ /* 0x000fe20000000000 */
[----:B------:R-:W-:Y:S01]  /*0930*/  IMAD R141, R129, 0x2a, RZ ;  /* 0x0000002a818d7824 */ /* 0x000fe200078e02ff */
[C---:B------:R-:W-:Y:S01]  /*0940*/  LOP3.LUT R35, R22.reuse, 0x4, RZ, 0xfc, !PT ;  /* 0x0000000416237812 */ /* 0x040fe200078efcff */
[----:B------:R-:W-:Y:S01]  /*0950*/  IMAD R11, R11, R26, RZ ;  /* 0x0000001a0b0b7224 */ /* 0x000fe200078e02ff */
[----:B------:R-:W-:Y:S01]  /*0960*/  LOP3.LUT R36, R22, 0x2, RZ, 0xfc, !PT ;  /* 0x0000000216247812 */ /* 0x000fe200078efcff */
[----:B------:R-:W-:Y:S01]  /*0970*/  IMAD R37, R129, 0xe, RZ ;  /* 0x0000000e81257824 */ /* 0x000fe200078e02ff */
[----:B------:R-:W-:Y:S01]  /*0980*/  IABS R24, R22 ;  /* 0x0000001600187213 */ /* 0x000fe20000000000 */
[----:B------:R-:W-:Y:S01]  /*0990*/  IMAD.HI.U32 R10, R3, R11, R2 ;  /* 0x0000000b030a7227 */ /* 0x000fe200078e0002 */
[----:B------:R-:W-:Y:S01]  /*09a0*/  IADD3 R2, R0, 0xffffffe, RZ ;  /* 0x0ffffffe00027810 */ /* 0x000fe20007ffe0ff */
[----:B------:R-:W-:Y:S01]  /*09b0*/  CS2R R80, SRZ ;  /* 0x0000000000507805 */ /* 0x000fe2000001ff00 */
[----:B------:R-:W-:Y:S01]  /*09c0*/  IABS R25, R36 ;  /* 0x0000002400197213 */ /* 0x000fe20000000000 */
[----:B------:R-:W-:Y:S01]  /*09d0*/  IMAD.SHL.U32 R11, R165, 0x2, RZ ;  /* 0x00000002a50b7824 */ /* 0x000fe200078e00ff */
[----:B------:R-:W-:Y:S01]  /*09e0*/  IABS R44, R7 ;  /* 0x00000007002c7213 */ /* 0x000fe20000000000 */
[C---:B------:R-:W-:Y:S01]  /*09f0*/  IMAD.HI.U32 R3, R10.reuse, R13, RZ ;  /* 0x0000000d0a037227 */ /* 0x040fe200078e00ff */
[----:B------:R-:W-:Y:S01]  /*0a00*/  CS2R R82, SRZ ;  /* 0x0000000000527805 */ /* 0x000fe2000001ff00 */
[----:B------:R-:W-:Y:S01]  /*0a10*/  CS2R R84, SRZ ;  /* 0x0000000000547805 */ /* 0x000fe2000001ff00 */
[----:B------:R-:W-:Y:S01]  /*0a20*/  LOP3.LUT R6, R11, 0x90, R6, 0x78, !PT ;  /* 0x000000900b067812 */ /* 0x000fe200078e7806 */
[----:B------:R-:W-:Y:S01]  /*0a30*/  IMAD.MOV R0, RZ, RZ, -R3 ;  /* 0x000000ffff007224 */ /* 0x000fe200078e0a03 */
[----:B------:R-:W-:Y:S01]  /*0a40*/  IABS R11, R4 ;  /* 0x00000004000b7213 */ /* 0x000fe20000000000 */
[----:B------:R0:W1:Y:S01]  /*0a50*/  F2I.FTZ.U32.TRUNC.NTZ R3, R2 ;  /* 0x0000000200037305 */ /* 0x000062000021f000 */
[----:B------:R-:W-:Y:S01]  /*0a60*/  IMAD.HI.U32 R18, R10, R23, RZ ;  /* 0x000000170a127227 */ /* 0x000fe200078e00ff */
[----:B------:R-:W-:Y:S01]  /*0a70*/  CS2R R86, SRZ ;  /* 0x0000000000567805 */ /* 0x000fe2000001ff00 */
[----:B------:R-:W-:Y:S01]  /*0a80*/  CS2R R60, SRZ ;  /* 0x00000000003c7805 */ /* 0x000fe2000001ff00 */
[----:B------:R-:W-:Y:S01]  /*0a90*/  CS2R R62, SRZ ;  /* 0x00000000003e7805 */ /* 0x000fe2000001ff00 */
[----:B------:R-:W-:Y:S01]  /*0aa0*/  IMAD R0, R26, R0, R13 ;  /* 0x000000001a007224 */ /* 0x000fe200078e020d */
[----:B------:R-:W-:Y:S01]  /*0ab0*/  IABS R13, R5 ;  /* 0x00000005000d7213 */ /* 0x000fe20000000000 */
[C---:B------:R-:W-:Y:S01]  /*0ac0*/  IMAD R38, R129.reuse, 0xd, RZ ;  /* 0x0000000d81267824 */ /* 0x040fe200078e02ff */
[----:B------:R-:W-:Y:S01]  /*0ad0*/  CS2R R120, SRZ ;  /* 0x0000000000787805 */ /* 0x000fe2000001ff00 */
[----:B0-----:R-:W-:Y:S01]  /*0ae0*/  LOP3.LUT R2, R22, 0x18, RZ, 0xfc, !PT ;  /* 0x0000001816027812 */ /* 0x001fe200078efcff */
[----:B------:R-:W-:Y:S01]  /*0af0*/  IMAD R39, R129, 0xc, RZ ;  /* 0x0000000c81277824 */ /* 0x000fe200078e02ff */
[----:B------:R-:W-:Y:S01]  /*0b00*/  ISETP.GT.U32.AND P0, PT, R26, R0, PT ;  /* 0x000000001a00720c */ /* 0x000fe20003f04070 */
[----:B------:R-:W-:Y:S01]  /*0b10*/  IMAD.HI.U32 R4, R10, R13, RZ ;  /* 0x0000000d0a047227 */ /* 0x000fe200078e00ff */
[----:B------:R-:W-:Y:S01]  /*0b20*/  ISETP.GE.AND P3, PT, R2, RZ, PT ;  /* 0x000000ff0200720c */ /* 0x000fe20003f66270 */
[----:B------:R-:W-:Y:S01]  /*0b30*/  CS2R R122, SRZ ;  /* 0x00000000007a7805 */ /* 0x000fe2000001ff00 */
[----:B------:R-:W-:Y:S01]  /*0b40*/  IABS R15, R2 ;  /* 0x00000002000f7213 */ /* 0x000fe20000000000 */
[--C-:B-1----:R-:W-:Y:S01]  /*0b50*/  IMAD.MOV R12, RZ, RZ, -R3.reuse ;  /* 0x000000ffff0c7224 */ /* 0x102fe200078e0a03 */
[----:B------:R-:W-:Y:S01]  /*0b60*/  CS2R R88, SRZ ;  /* 0x0000000000587805 */ /* 0x000fe2000001ff00 */
[----:B------:R-:W-:Y:S01]  /*0b70*/  IMAD.HI.U32 R2, R10, R11, RZ ;  /* 0x0000000b0a027227 */ /* 0x000fe200078e00ff */
[----:B------:R-:W-:Y:S01]  /*0b80*/  CS2R R90, SRZ ;  /* 0x00000000005a7805 */ /* 0x000fe2000001ff00 */
[----:B------:R-:W-:Y:S01]  /*0b90*/  CS2R R68, SRZ ;  /* 0x0000000000447805 */ /* 0x000fe2000001ff00 */
[----:B------:R-:W-:Y:S01]  /*0ba0*/  CS2R R70, SRZ ;  /* 0x0000000000467805 */ /* 0x000fe2000001ff00 */
[----:B------:R-:W-:Y:S01]  /*0bb0*/  IMAD R5, R12, R27, RZ ;  /* 0x0000001b0c057224 */ /* 0x000fe200078e02ff */
[----:B------:R-:W-:Y:S01]  /*0bc0*/  CS2R R72, SRZ ;  /* 0x0000000000487805 */ /* 0x000fe2000001ff00 */
[----:B------:R-:W-:Y:S01]  /*0bd0*/  IMAD.MOV R12, RZ, RZ, -R2 ;  /* 0x000000ffff0c7224 */ /* 0x000fe200078e0a02 */
[----:B------:R-:W-:Y:S01]  /*0be0*/  CS2R R74, SRZ ;  /* 0x00000000004a7805 */ /* 0x000fe2000001ff00 */
[----:B------:R-:W-:Y:S01]  /*0bf0*/  IMAD.MOV.U32 R2, RZ, RZ, RZ ;  /* 0x000000ffff027224 */ /* 0x000fe200078e00ff */
[----:B------:R-:W-:Y:S01]  /*0c00*/  CS2R R76, SRZ ;  /* 0x00000000004c7805 */ /* 0x000fe2000001ff00 */
[----:B------:R-:W-:Y:S01]  /*0c10*/  @!P0 IMAD.IADD R0, R0, 0x1, -R26 ;  /* 0x0000000100008824 */ /* 0x000fe200078e0a1a */
[----:B------:R-:W-:Y:S01]  /*0c20*/  CS2R R78, SRZ ;  /* 0x00000000004e7805 */ /* 0x000fe2000001ff00 */
[----:B------:R-:W-:Y:S01]  /*0c30*/  IMAD.HI.U32 R2, R3, R5, R2 ;  /* 0x0000000503027227 */ /* 0x000fe200078e0002 */
[----:B------:R-:W-:-:S02]  /*0c40*/  SHF.R.S32.HI R163, RZ, 0x6, R163 ;  /* 0x00000006ffa37819 */ /* 0x000fc400000114a3 */
[C---:B------:R-:W-:Y:S01]  /*0c50*/  ISETP.GT.U32.AND P0, PT, R26.reuse, R0, PT ;  /* 0x000000001a00720c */ /* 0x040fe20003f04070 */
[----:B------:R-:W-:Y:S01]  /*0c60*/  IMAD R3, R26, R12, R11 ;  /* 0x0000000c1a037224 */ /* 0x000fe200078e020b */
[----:B------:R-:W-:Y:S01]  /*0c70*/  LOP3.LUT R12, R22, 0x14, RZ, 0xfc, !PT ;  /* 0x00000014160c7812 */ /* 0x000fe200078efcff */
[----:B------:R-:W-:Y:S01]  /*0c80*/  IMAD.HI.U32 R5, R10, R15, RZ ;  /* 0x0000000f0a057227 */ /* 0x000fe200078e00ff */
[----:B------:R-:W-:Y:S02]  /*0c90*/  LOP3.LUT R11, R22, 0x16, RZ, 0xfc, !PT ;  /* 0x00000016160b7812 */ /* 0x000fe400078efcff */
[----:B------:R-:W-:Y:S01]  /*0ca0*/  ISETP.GT.U32.AND P6, PT, R26, R3, PT ;  /* 0x000000031a00720c */ /* 0x000fe20003fc4070 */
[----:B------:R-:W-:Y:S01]  /*0cb0*/  IMAD.MOV R4, RZ, RZ, -R4 ;  /* 0x000000ffff047224 */ /* 0x000fe200078e0a04 */
[----:B------:R-:W-:Y:S01]  /*0cc0*/  ISETP.GE.AND P5, PT, R11, RZ, PT ;  /* 0x000000ff0b00720c */ /* 0x000fe20003fa6270 */
[----:B------:R-:W-:Y:S01]  /*0cd0*/  IMAD.MOV R5, RZ, RZ, -R5 ;  /* 0x000000ffff057224 */ /* 0x000fe200078e0a05 */
[----:B------:R-:W-:Y:S01]  /*0ce0*/  LOP3.LUT R137, R6, 0x20, RZ, 0x3c, !PT ;  /* 0x0000002006897812 */ /* 0x000fe200078e3cff */
[----:B------:R-:W-:Y:S01]  /*0cf0*/  IMAD R4, R26, R4, R13 ;  /* 0x000000041a047224 */ /* 0x000fe200078e020d */
[----:B------:R-:W-:Y:S01]  /*0d00*/  IABS R13, R11 ;  /* 0x0000000b000d7213 */ /* 0x000fe20000000000 */
[----:B------:R-:W-:Y:S01]  /*0d10*/  @!P0 IMAD.IADD R0, R0, 0x1, -R26 ;  /* 0x0000000100008824 */ /* 0x000fe200078e0a1a */
[----:B------:R-:W-:Y:S01]  /*0d20*/  ISETP.GE.AND P0, PT, R12, RZ, PT ;  /* 0x000000ff0c00720c */ /* 0x000fe20003f06270 */
[----:B------:R-:W-:Y:S01]  /*0d30*/  IMAD R5, R26, R5, R15 ;  /* 0x000000051a057224 */ /* 0x000fe200078e020f */
[----:B------:R-:W-:Y:S01]  /*0d40*/  IABS R12, R12 ;  /* 0x0000000c000c7213 */ /* 0x000fe20000000000 */
[----:B------:R-:W-:Y:S01]  /*0d50*/  IMAD.HI.U32 R11, R10, R13, RZ ;  /* 0x0000000d0a0b7227 */ /* 0x000fe200078e00ff */
[----:B------:R-:W-:-:S02]  /*0d60*/  LOP3.LUT R138, R6, 0x40, RZ, 0x3c, !PT ;  /* 0x00000040068a7812 */ /* 0x000fc400078e3cff */
[----:B------:R-:W-:Y:S01]  /*0d70*/  LOP3.LUT R139, R6, 0x60, RZ, 0x3c, !PT ;  /* 0x00000060068b7812 */ /* 0x000fe200078e3cff */
[----:B------:R-:W-:Y:S02]  /*0d80*/  @!P6 IMAD.IADD R3, R3, 0x1, -R26 ;  /* 0x000000010303e824 */ /* 0x000fe400078e0a1a */
[----:B------:R-:W-:Y:S02]  /*0d90*/  IMAD.MOV.U32 R15, RZ, RZ, R12 ;  /* 0x000000ffff0f7224 */ /* 0x000fe400078e000c */
[----:B------:R-:W-:Y:S01]  /*0da0*/  IMAD.MOV R11, RZ, RZ, -R11 ;  /* 0x000000ffff0b7224 */ /* 0x000fe200078e0a0b */
[----:B------:R-:W-:Y:S01]  /*0db0*/  ISETP.GT.U32.AND P6, PT, R26, R3, PT ;  /* 0x000000031a00720c */ /* 0x000fe20003fc4070 */
[----:B------:R-:W-:-:S04]  /*0dc0*/  IMAD.HI.U32 R12, R10, R15, RZ ;  /* 0x0000000f0a0c7227 */ /* 0x000fc800078e00ff */
[----:B------:R-:W-:Y:S02]  /*0dd0*/  IMAD.MOV R14, RZ, RZ, -R12 ;  /* 0x000000ffff0e7224 */ /* 0x000fe400078e0a0c */
[----:B------:R-:W-:-:S04]  /*0de0*/  IMAD.HI.U32 R12, R10, R17, RZ ;  /* 0x000000110a0c7227 */ /* 0x000fc800078e00ff */
[C---:B------:R-:W-:Y:S02]  /*0df0*/  IMAD R11, R26.reuse, R11, R13 ;  /* 0x0000000b1a0b7224 */ /* 0x040fe400078e020d */
[----:B------:R-:W-:Y:S02]  /*0e00*/  IMAD R13, R26, R14, R15 ;  /* 0x0000000e1a0d7224 */ /* 0x000fe400078e020f */
[----:B------:R-:W-:Y:S02]  /*0e10*/  IMAD.MOV R15, RZ, RZ, -R12 ;  /* 0x000000ffff0f7224 */ /* 0x000fe400078e0a0c */
[----:B------:R-:W-:-:S04]  /*0e20*/  IMAD.HI.U32 R14, R10, R19, RZ ;  /* 0x000000130a0e7227 */ /* 0x000fc800078e00ff */
[----:B------:R-:W-:Y:S01]  /*0e30*/  @!P6 IMAD.IADD R3, R3, 0x1, -R26 ;  /* 0x000000010303e824 */ /* 0x000fe200078e0a1a */
[C---:B------:R-:W-:Y:S01]  /*0e40*/  ISETP.GT.U32.AND P6, PT, R26.reuse, R4, PT ;  /* 0x000000041a00720c */ /* 0x040fe20003fc4070 */
[----:B------:R-:W-:Y:S01]  /*0e50*/  IMAD R15, R26, R15, R17 ;  /* 0x0000000f1a0f7224 */ /* 0x000fe200078e0211 */
[----:B------:R-:W-:Y:S01]  /*0e60*/  IABS R17, R31 ;  /* 0x0000001f00117213 */ /* 0x000fe20000000000 */
[----:B------:R-:W-:-:S04]  /*0e70*/  IMAD.HI.U32 R12, R10, R21, RZ ;  /* 0x000000150a0c7227 */ /* 0x000fc800078e00ff */
[----:B------:R-:W-:Y:S02]  /*0e80*/  IMAD.MOV R14, RZ, RZ, -R14 ;  /* 0x000000ffff0e7224 */ /* 0x000fe400078e0a0e */
[----:B------:R-:W-:Y:S02]  /*0e90*/  IMAD.MOV R12, RZ, RZ, -R12 ;  /* 0x000000ffff0c7224 */ /* 0x000fe400078e0a0c */
[C---:B------:R-:W-:Y:S01]  /*0ea0*/  IMAD R16, R26.reuse, R14, R19 ;  /* 0x0000000e1a107224 */ /* 0x040fe200078e0213 */
[----:B------:R-:W-:Y:S01]  /*0eb0*/  IABS R14, R32 ;  /* 0x00000020000e7213 */ /* 0x000fe20000000000 */
[----:B------:R-:W-:Y:S01]  /*0ec0*/  @!P2 IMAD.MOV R0, RZ, RZ, -R0 ;  /* 0x000000ffff00a224 */ /* 0x000fe200078e0a00 */
[C---:B------:R-:W-:Y:S01]  /*0ed0*/  ISETP.GT.U32.AND P2, PT, R26.reuse, R5, PT ;  /* 0x000000051a00720c */ /* 0x040fe20003f44070 */
[----:B------:R-:W-:Y:S02]  /*0ee0*/  IMAD.MOV.U32 R19, RZ, RZ, R17 ;  /* 0x000000ffff137224 */ /* 0x000fe400078e0011 */
[----:B------:R-:W-:-:S02]  /*0ef0*/  IMAD R17, R26, R12, R21 ;  /* 0x0000000c1a117224 */ /* 0x000fc400078e0215 */
[----:B------:R-:W-:-:S04]  /*0f00*/  IMAD.HI.U32 R12, R10, R19, RZ ;  /* 0x000000130a0c7227 */ /* 0x000fc800078e00ff */
[----:B------:R-:W-:Y:S02]  /*0f10*/  @!P6 IMAD.IADD R4, R4, 0x1, -R26 ;  /* 0x000000010404e824 */ /* 0x000fe400078e0a1a */
[----:B------:R-:W-:Y:S02]  /*0f20*/  IMAD.MOV R20, RZ, RZ, -R12 ;  /* 0x000000ffff147224 */ /* 0x000fe400078e0a0c */
[----:B------:R-:W-:Y:S01]  /*0f30*/  IMAD.MOV.U32 R12, RZ, RZ, R3 ;  /* 0x000000ffff0c7224 */ /* 0x000fe200078e0003 */
[C---:B------:R-:W-:Y:S01]  /*0f40*/  ISETP.GT.U32.AND P6, PT, R26.reuse, R4, PT ;  /* 0x000000041a00720c */ /* 0x040fe20003fc4070 */
[----:B------:R-:W-:Y:S01]  /*0f50*/  @!P2 IMAD.IADD R5, R5, 0x1, -R26 ;  /* 0x000000010505a824 */ /* 0x000fe200078e0a1a */
[C---:B------:R-:W-:Y:S01]  /*0f60*/  ISETP.GT.U32.AND P2, PT, R26.reuse, R15, PT ;  /* 0x0000000f1a00720c */ /* 0x040fe20003f44070 */
[----:B------:R-:W-:Y:S01]  /*0f70*/  @!P4 IMAD.MOV R12, RZ, RZ, -R12 ;  /* 0x000000ffff0cc224 */ /* 0x000fe200078e0a0c */
[----:B------:R-:W-:Y:S01]  /*0f80*/  ISETP.GT.U32.AND P4, PT, R26, R11, PT ;  /* 0x0000000b1a00720c */ /* 0x000fe20003f84070 */
[----:B------:R-:W-:-:S02]  /*0f90*/  IMAD.MOV.U32 R21, RZ, RZ, R14 ;  /* 0x000000ffff157224 */ /* 0x000fc400078e000e */
[----:B------:R-:W-:Y:S02]  /*0fa0*/  IMAD R3, R26, R20, R19 ;  /* 0x000000141a037224 */ /* 0x000fe400078e0213 */
[----:B------:R-:W-:-:S04]  /*0fb0*/  IMAD.HI.U32 R14, R10, R21, RZ ;  /* 0x000000150a0e7227 */ /* 0x000fc800078e00ff */
[--C-:B------:R-:W-:Y:S01]  /*0fc0*/  @!P6 IMAD.IADD R4, R4, 0x1, -R26.reuse ;  /* 0x000000010404e824 */ /* 0x100fe200078e0a1a */
[C---:B------:R-:W-:Y:S01]  /*0fd0*/  ISETP.GT.U32.AND P6, PT, R26.reuse, R13, PT ;  /* 0x0000000d1a00720c */ /* 0x040fe20003fc4070 */
[--C-:B------:R-:W-:Y:S02]  /*0fe0*/  @!P2 IMAD.IADD R15, R15, 0x1, -R26.reuse ;  /* 0x000000010f0fa824 */ /* 0x100fe400078e0a1a */
[----:B------:R-:W-:Y:S01]  /*0ff0*/  @!P4 IMAD.IADD R11, R11, 0x1, -R26 ;  /* 0x000000010b0bc824 */ /* 0x000fe200078e0a1a */
[C---:B------:R-:W-:Y:S01]  /*1000*/  ISETP.GT.U32.AND P4, PT, R26.reuse, R5, PT ;  /* 0x000000051a00720c */ /* 0x040fe20003f84070 */
[----:B------:R-:W-:Y:S01]  /*1010*/  IMAD.MOV R14, RZ, RZ, -R14 ;  /* 0x000000ffff0e7224 */ /* 0x000fe200078e0a0e */
[C---:B------:R-:W-:Y:S01]  /*1020*/  ISETP.GT.U32.AND P2, PT, R26.reuse, R15, PT ;  /* 0x0000000f1a00720c */ /* 0x040fe20003f44070 */
[----:B------:R-:W-:Y:S02]  /*1030*/  IMAD.MOV R19, RZ, RZ, -R18 ;  /* 0x000000ffff137224 */ /* 0x000fe400078e0a12 */
[----:B------:R-:W-:Y:S01]  /*1040*/  IMAD R18, R26, R14, R21 ;  /* 0x0000000e1a127224 */ /* 0x000fe200078e0215 */
[----:B------:R-:W-:Y:S01]  /*1050*/  IABS R21, R34 ;  /* 0x0000002200157213 */ /* 0x000fe20000000000 */
[----:B------:R-:W-:-:S02]  /*1060*/  IMAD.MOV.U32 R14, RZ, RZ, R4 ;  /* 0x000000ffff0e7224 */ /* 0x000fc400078e0004 */
[----:B------:R-:W-:Y:S01]  /*1070*/  @!P6 IMAD.IADD R13, R13, 0x1, -R26 ;  /* 0x000000010d0de824 */ /* 0x000fe200078e0a1a */
[----:B------:R-:W-:Y:S01]  /*1080*/  ISETP.GT.U32.AND P6, PT, R26, R11, PT ;  /* 0x0000000b1a00720c */ /* 0x000fe20003fc4070 */
[----:B------:R-:W-:-:S04]  /*1090*/  IMAD.HI.U32 R4, R10, R21, RZ ;  /* 0x000000150a047227 */ /* 0x000fc800078e00ff */
[--C-:B------:R-:W-:Y:S01]  /*10a0*/  @!P4 IMAD.IADD R5, R5, 0x1, -R26.reuse ;  /* 0x000000010505c824 */ /* 0x100fe200078e0a1a */
[C---:B------:R-:W-:Y:S01]  /*10b0*/  ISETP.GT.U32.AND P4, PT, R26.reuse, R16, PT ;  /* 0x000000101a00720c */ /* 0x040fe20003f84070 */
[C---:B------:R-:W-:Y:S01]  /*10c0*/  IMAD R19, R26.reuse, R19, R23 ;  /* 0x000000131a137224 */ /* 0x040fe200078e0217 */
[----:B------:R-:W-:Y:S01]  /*10d0*/  IABS R23, R35 ;  /* 0x0000002300177213 */ /* 0x000fe20000000000 */
[----:B------:R-:W-:Y:S01]  /*10e0*/  @!P2 IMAD.IADD R15, R15, 0x1, -R26 ;  /* 0x000000010f0fa824 */ /* 0x000fe200078e0a1a */
[C---:B------:R-:W-:Y:S01]  /*10f0*/  ISETP.GT.U32.AND P2, PT, R26.reuse, R3, PT ;  /* 0x000000031a00720c */ /* 0x040fe20003f44070 */
[----:B------:R-:W-:Y:S02]  /*1100*/  IMAD.MOV R4, RZ, RZ, -R4 ;  /* 0x000000ffff047224 */ /* 0x000fe400078e0a04 */
[----:B------:R-:W-:Y:S01]  /*1110*/  @!P1 IMAD.MOV R14, RZ, RZ, -R14 ;  /* 0x000000ffff0e9224 */ /* 0x000fe200078e0a0e */
[C---:B------:R-:W-:Y:S01]  /*1120*/  ISETP.GT.U32.AND P1, PT, R26.reuse, R13, PT ;  /* 0x0000000d1a00720c */ /* 0x040fe20003f24070 */
[----:B------:R-:W-:-:S02]  /*1130*/  IMAD R20, R26, R4, R21 ;  /* 0x000000041a147224 */ /* 0x000fc400078e0215 */
[----:B------:R-:W-:-:S04]  /*1140*/  IMAD.HI.U32 R4, R10, R23, RZ ;  /* 0x000000170a047227 */ /* 0x000fc800078e00ff */
[----:B------:R-:W-:Y:S01]  /*1150*/  @!P6 IMAD.IADD R11, R11, 0x1, -R26 ;  /* 0x000000010b0be824 */ /* 0x000fe200078e0a1a */
[----:B------:R-:W-:Y:S01]  /*1160*/  ISETP.GT.U32.AND P6, PT, R26, R17, PT ;  /* 0x000000111a00720c */ /* 0x000fe20003fc4070 */
[----:B------:R-:W-:Y:S02]  /*1170*/  IMAD.MOV R4, RZ, RZ, -R4 ;  /* 0x000000ffff047224 */ /* 0x000fe400078e0a04 */
[--C-:B------:R-:W-:Y:S01]  /*1180*/  @!P4 IMAD.IADD R16, R16, 0x1, -R26.reuse ;  /* 0x000000011010c824 */ /* 0x100fe200078e0a1a */
[C---:B------:R-:W-:Y:S01]  /*1190*/  ISETP.GT.U32.AND P4, PT, R26.reuse, R18, PT ;  /* 0x000000121a00720c */ /* 0x040fe20003f84070 */
[C---:B------:R-:W-:Y:S02]  /*11a0*/  IMAD R21, R26.reuse, R4, R23 ;  /* 0x000000041a157224 */ /* 0x040fe400078e0217 */
[----:B------:R-:W-:Y:S01]  /*11b0*/  @!P2 IMAD.IADD R3, R3, 0x1, -R26 ;  /* 0x000000010303a824 */ /* 0x000fe200078e0a1a */
[----:B------:R-:W-:Y:S01]  /*11c0*/  ISETP.GT.U32.AND P2, PT, R26, R16, PT ;  /* 0x000000101a00720c */ /* 0x000fe20003f44070 */
[----:B------:R-:W-:-:S02]  /*11d0*/  IMAD.MOV.U32 R23, RZ, RZ, R24 ;  /* 0x000000ffff177224 */ /* 0x000fc400078e0018 */
[----:B------:R-:W-:Y:S01]  /*11e0*/  @!P1 IMAD.IADD R13, R13, 0x1, -R26 ;  /* 0x000000010d0d9824 */ /* 0x000fe200078e0a1a */
[----:B------:R-:W-:Y:S01]  /*11f0*/  ISETP.GE.AND P1, PT, R22, RZ, PT ;  /* 0x000000ff1600720c */ /* 0x000fe20003f26270 */
[----:B------:R-:W-:-:S04]  /*1200*/  IMAD.HI.U32 R22, R10, R25, RZ ;  /* 0x000000190a167227 */ /* 0x000fc800078e00ff */
[----:B------:R-:W-:-:S04]  /*1210*/  IMAD.HI.U32 R4, R10, R23, RZ ;  /* 0x000000170a047227 */ /* 0x000fc800078e00ff */
[--C-:B------:R-:W-:Y:S01]  /*1220*/  @!P6 IMAD.IADD R17, R17, 0x1, -R26.reuse ;  /* 0x000000011111e824 */ /* 0x100fe200078e0a1a */
[----:B------:R-:W-:Y:S01]  /*1230*/  ISETP.GT.U32.AND P6, PT, R26, R19, PT ;  /* 0x000000131a00720c */ /* 0x000fe20003fc4070 */
[----:B------:R-:W-:Y:S02]  /*1240*/  IMAD.MOV.U32 R10, RZ, RZ, R5 ;  /* 0x000000ffff0a7224 */ /* 0x000fe400078e0005 */
[----:B------:R-:W-:Y:S01]  /*1250*/  @!P4 IMAD.IADD R18, R18, 0x1, -R26 ;  /* 0x000000011212c824 */ /* 0x000fe200078e0a1a */
[C---:B------:R-:W-:Y:S01]  /*1260*/  ISETP.GT.U32.AND P4, PT, R26.reuse, R3, PT ;  /* 0x000000031a00720c */ /* 0x040fe20003f84070 */
[----:B------:R-:W-:Y:S01]  /*1270*/  @!P3 IMAD.MOV R10, RZ, RZ, -R10 ;  /* 0x000000ffff0ab224 */ /* 0x000fe200078e0a0a */
[C---:B------:R-:W-:Y:S01]  /*1280*/  ISETP.GT.U32.AND P3, PT, R26.reuse, R17, PT ;  /* 0x000000111a00720c */ /* 0x040fe20003f64070 */
[----:B------:R-:W-:Y:S01]  /*1290*/  @!P5 IMAD.MOV R11, RZ, RZ, -R11 ;  /* 0x000000ffff0bd224 */ /* 0x000fe200078e0a0b */
[----:B------:R-:W-:Y:S01]  /*12a0*/  ISETP.GT.U32.AND P5, PT, R26, R18, PT ;  /* 0x000000121a00720c */ /* 0x000fe20003fa4070 */
[----:B------:R-:W-:Y:S01]  /*12b0*/  @!P2 IMAD.IADD R16, R16, 0x1, -R26 ;  /* 0x000000011010a824 */ /* 0x000fe200078e0a1a */
[----:B------:R-:W-:Y:S01]  /*12c0*/  ISETP.GT.U32.AND P2, PT, R26, R20, PT ;  /* 0x000000141a00720c */ /* 0x000fe20003f44070 */
[----:B------:R-:W-:-:S02]  /*12d0*/  IMAD.MOV R4, RZ, RZ, -R4 ;  /* 0x000000ffff047224 */ /* 0x000fc400078e0a04 */
[----:B------:R-:W-:-:S04]  /*12e0*/  IMAD.HI.U32 R2, R2, R44, RZ ;  /* 0x0000002c02027227 */ /* 0x000fc800078e00ff */
[----:B------:R-:W-:Y:S02]  /*12f0*/  IMAD.MOV R22, RZ, RZ, -R22 ;  /* 0x000000ffff167224 */ /* 0x000fe400078e0a16 */
[C---:B------:R-:W-:Y:S02]  /*1300*/  IMAD R23, R26.reuse, R4, R23 ;  /* 0x000000041a177224 */ /* 0x040fe400078e0217 */
[----:B------:R-:W-:Y:S02]  /*1310*/  IMAD.MOV R2, RZ, RZ, -R2 ;  /* 0x000000ffff027224 */ /* 0x000fe400078e0a02 */
[C---:B------:R-:W-:Y:S02]  /*1320*/  IMAD R22, R26.reuse, R22, R25 ;  /* 0x000000161a167224 */ /* 0x040fe400078e0219 */
[--C-:B------:R-:W-:Y:S01]  /*1330*/  @!P3 IMAD.IADD R17, R17, 0x1, -R26.reuse ;  /* 0x000000011111b824 */ /* 0x100fe200078e0a1a */
[C---:B------:R-:W-:Y:S01]  /*1340*/  ISETP.GT.U32.AND P3, PT, R26.reuse, R23, PT ;  /* 0x000000171a00720c */ /* 0x040fe20003f64070 */
[----:B------:R-:W-:Y:S01]  /*1350*/  @!P4 IMAD.IADD R3, R3, 0x1, -R26 ;  /* 0x000000010303c824 */ /* 0x000fe200078e0a1a */
[----:B------:R-:W-:Y:S01]  /*1360*/  ISETP.GT.U32.AND P4, PT, R26, R21, PT ;  /* 0x000000151a00720c */ /* 0x000fe20003f84070 */
[----:B------:R-:W-:Y:S01]  /*1370*/  IMAD R44, R27, R2, R44 ;  /* 0x000000021b2c7224 */ /* 0x000fe200078e022c */
[----:B------:R-:W-:Y:S01]  /*1380*/  LOP3.LUT R2, R9, 0x7, RZ, 0xc0, !PT ;  /* 0x0000000709027812 */ /* 0x000fe200078ec0ff */
[--C-:B------:R-:W-:Y:S01]  /*1390*/  @!P5 IMAD.IADD R18, R18, 0x1, -R26.reuse ;  /* 0x000000011212d824 */ /* 0x100fe200078e0a1a */
[----:B------:R-:W-:Y:S01]  /*13a0*/  ISETP.GT.U32.AND P5, PT, R26, R22, PT ;  /* 0x000000161a00720c */ /* 0x000fe20003fa4070 */
[----:B------:R-:W-:Y:S01]  /*13b0*/  @!P2 IMAD.IADD R20, R20, 0x1, -R26 ;  /* 0x000000011414a824 */ /* 0x000fe200078e0a1a */
[----:B------:R-:W-:Y:S01]  /*13c0*/  ISETP.GT.U32.AND P2, PT, R27, R44, PT ;  /* 0x0000002c1b00720c */ /* 0x000fe20003f44070 */
[----:B------:R-:W-:-:S02]  /*13d0*/  @!P0 IMAD.MOV R13, RZ, RZ, -R13 ;  /* 0x000000ffff0d8224 */ /* 0x000fc400078e0a0d */
[--C-:B------:R-:W-:Y:S01]  /*13e0*/  @!P6 IMAD.IADD R19, R19, 0x1, -R26.reuse ;  /* 0x000000011313e824 */ /* 0x100fe200078e0a1a */
[C---:B------:R-:W-:Y:S01]  /*13f0*/  ISETP.GT.U32.AND P0, PT, R26.reuse, R20, PT ;  /* 0x000000141a00720c */ /* 0x040fe20003f04070 */
[--C-:B------:R-:W-:Y:S01]  /*1400*/  @!P3 IMAD.IADD R23, R23, 0x1, -R26.reuse ;  /* 0x000000011717b824 */ /* 0x100fe200078e0a1a */
[----:B------:R-:W-:Y:S01]  /*1410*/  ISETP.GE.AND P3, PT, R29, RZ, PT ;  /* 0x000000ff1d00720c */ /* 0x000fe20003f66270 */
[--C-:B------:R-:W-:Y:S01]  /*1420*/  @!P4 IMAD.IADD R21, R21, 0x1, -R26.reuse ;  /* 0x000000011515c824 */ /* 0x100fe200078e0a1a */
[----:B------:R-:W-:Y:S01]  /*1430*/  ISETP.GT.U32.AND P6, PT, R26, R19, PT ;  /* 0x000000131a00720c */ /* 0x000fe20003fc4070 */
[----:B------:R-:W-:Y:S01]  /*1440*/  IMAD.SHL.U32 R4, R9, 0x2, RZ ;  /* 0x0000000209047824 */ /* 0x000fe200078e00ff */
[----:B------:R-:W-:Y:S01]  /*1450*/  ISETP.GE.AND P4, PT, R30, RZ, PT ;  /* 0x000000ff1e00720c */ /* 0x000fe20003f86270 */
[----:B------:R-:W-:Y:S01]  /*1460*/  @!P5 IMAD.IADD R22, R22, 0x1, -R26 ;  /* 0x000000011616d824 */ /* 0x000fe200078e0a1a */
[----:B------:R-:W-:Y:S01]  /*1470*/  ISETP.GE.AND P5, PT, R31, RZ, PT ;  /* 0x000000ff1f00720c */ /* 0x000fe20003fa6270 */
[----:B------:R-:W-:Y:S01]  /*1480*/  @!P2 IMAD.IADD R44, R44, 0x1, -R27 ;  /* 0x000000012c2ca824 */ /* 0x000fe200078e0a1b */
[----:B------:R-:W-:Y:S01]  /*1490*/  ISETP.GT.U32.AND P2, PT, R26, R23, PT ;  /* 0x000000171a00720c */ /* 0x000fe20003f44070 */
[----:B------:R-:W-:-:S02]  /*14a0*/  IMAD R5, R2, 0x90, RZ ;  /* 0x0000009002057824 */ /* 0x000fc400078e02ff */
[----:B------:R-:W-:Y:S01]  /*14b0*/  @!P0 IMAD.IADD R20, R20, 0x1, -R26 ;  /* 0x0000000114148824 */ /* 0x000fe200078e0a1a */
[----:B------:R-:W-:Y:S01]  /*14c0*/  ISETP.GE.AND P0, PT, R33, RZ, PT ;  /* 0x000000ff2100720c */ /* 0x000fe20003f06270 */
[----:B------:R-:W-:Y:S01]  /*14d0*/  IMAD R24, R2, 0x110, RZ ;  /* 0x0000011002187824 */ /* 0x000fe200078e02ff */
[----:B------:R-:W-:Y:S01]  /*14e0*/  LOP3.LUT R5, R5, 0x30, R4, 0x78, !PT ;  /* 0x0000003005057812 */ /* 0x000fe200078e7804 */
[----:B------:R-:W-:Y:S01]  /*14f0*/  @!P6 IMAD.IADD R19, R19, 0x1, -R26 ;  /* 0x000000011313e824 */ /* 0x000fe200078e0a1a */
[----:B------:R-:W-:Y:S01]  /*1500*/  ISETP.GE.AND P6, PT, R28, RZ, PT ;  /* 0x000000ff1c00720c */ /* 0x000fe20003fc6270 */
[----:B------:R-:W-:Y:S01]  /*1510*/  @!P3 IMAD.MOV R16, RZ, RZ, -R16 ;  /* 0x000000ffff10b224 */ /* 0x000fe200078e0a10 */
[----:B------:R-:W-:Y:S01]  /*1520*/  ISETP.GT.U32.AND P3, PT, R26, R21, PT ;  /* 0x000000151a00720c */ /* 0x000fe20003f64070 */
[----:B------:R-:W-:Y:S01]  /*1530*/  IMAD.MOV.U32 R2, RZ, RZ, R3 ;  /* 0x000000ffff027224 */ /* 0x000fe200078e0003 */
[----:B------:R-:W-:Y:S01]  /*1540*/  LOP3.LUT R4, R4, 0x10, RZ, 0xc0, !PT ;  /* 0x0000001004047812 */ /* 0x000fe200078ec0ff */
[----:B------:R-:W-:Y:S01]  /*1550*/  @!P4 IMAD.MOV R17, RZ, RZ, -R17 ;  /* 0x000000ffff11c224 */ /* 0x000fe200078e0a11 */
[----:B------:R-:W-:Y:S01]  /*1560*/  ISETP.GT.U32.AND P4, PT, R26, R22, PT ;  /* 0x000000161a00720c */ /* 0x000fe20003f84070 */
[----:B------:R-:W-:Y:S01]  /*1570*/  @!P5 IMAD.MOV R2, RZ, RZ, -R2 ;  /* 0x000000ffff02d224 */ /* 0x000fe200078e0a02 */
[----:B------:R-:W-:Y:S01]  /*1580*/  ISETP.GT.U32.AND P5, PT, R27, R44, PT ;  /* 0x0000002c1b00720c */ /* 0x000fe20003fa4070 */
[--C-:B------:R-:W-:Y:S01]  /*1590*/  @!P2 IMAD.IADD R23, R23, 0x1, -R26.reuse ;  /* 0x000000011717a824 */ /* 0x100fe200078e0a1a */
[----:B------:R-:W-:Y:S01]  /*15a0*/  LOP3.LUT R25, R4, 0x60, R9, 0xf8, !PT ;  /* 0x0000006004197812 */ /* 0x000fe200078ef809 */
[----:B------:R-:W-:Y:S01]  /*15b0*/  IMAD.SHL.U32 R3, R9, 0x80, RZ ;  /* 0x0000008009037824 */ /* 0x000fe200078e00ff */
[----:B------:R-:W-:Y:S01]  /*15c0*/  ISETP.GE.AND P2, PT, R34, RZ, PT ;  /* 0x000000ff2200720c */ /* 0x000fe20003f46270 */
[----:B------:R-:W-:Y:S01]  /*15d0*/  @!P1 IMAD.MOV R23, RZ, RZ, -R23 ;  /* 0x000000ffff179224 */ /* 0x000fe200078e0a17 */
[----:B------:R-:W-:Y:S01]  /*15e0*/  ISETP.GE.AND P1, PT, R7, RZ, PT ;  /* 0x000000ff0700720c */ /* 0x000fe20003f26270 */
[----:B------:R-:W-:Y:S01]  /*15f0*/  @!P0 IMAD.MOV R19, RZ, RZ, -R19 ;  /* 0x000000ffff138224 */ /* 0x000fe200078e0a13 */
[----:B------:R-:W-:Y:S01]  /*1600*/  ISETP.NE.AND P0, PT, RZ, c[0x0][0x178], PT ;  /* 0x00005e00ff007a0c */ /* 0x000fe20003f05270 */
[----:B------:R-:W-:Y:S01]  /*1610*/  @!P6 IMAD.MOV R15, RZ, RZ, -R15 ;  /* 0x000000ffff0fe224 */ /* 0x000fe200078e0a0f */
[----:B------:R-:W-:Y:S01]  /*1620*/  LOP3.LUT R4, R24, R25, RZ, 0x3c, !PT ;  /* 0x0000001918047212 */ /* 0x000fe200078e3cff */
[--C-:B------:R-:W-:Y:S01]  /*1630*/  @!P3 IMAD.IADD R21, R21, 0x1, -R26.reuse ;  /* 0x000000011515b824 */ /* 0x100fe200078e0a1a */
[----:B------:R-:W-:Y:S01]  /*1640*/  LOP3.LUT R3, R3, 0x800, RZ, 0xc0, !PT ;  /* 0x0000080003037812 */ /* 0x000fe200078ec0ff */
[----:B------:R-:W-:Y:S01]  /*1650*/  @!P4 IMAD.IADD R22, R22, 0x1, -R26 ;  /* 0x000000011616c824 */ /* 0x000fe200078e0a1a */
[----:B------:R-:W-:Y:S01]  /*1660*/  ISETP.GE.AND P6, PT, R32, RZ, PT ;  /* 0x000000ff2000720c */ /* 0x000fe20003fc6270 */
[----:B------:R-:W-:Y:S01]  /*1670*/  @!P5 IMAD.IADD R44, R44, 0x1, -R27 ;  /* 0x000000012c2cd824 */ /* 0x000fe200078e0a1b */
[----:B------:R-:W-:Y:S01]  /*1680*/  ISETP.GE.AND P3, PT, R35, RZ, PT ;  /* 0x000000ff2300720c */ /* 0x000fe20003f66270 */
[----:B------:R-:W-:Y:S01]  /*1690*/  IMAD.IADD R4, R3, 0x1, R4 ;  /* 0x0000000103047824 */ /* 0x000fe200078e0204 */
[----:B------:R-:W-:Y:S01]  /*16a0*/  ISETP.GE.AND P4, PT, R36, RZ, PT ;  /* 0x000000ff2400720c */ /* 0x000fe20003f86270 */
[----:B------:R-:W-:Y:S01]  /*16b0*/  @!P1 IMAD.MOV R44, RZ, RZ, -R44 ;  /* 0x000000ffff2c9224 */ /* 0x000fe200078e0a2c */
[----:B------:R-:W-:Y:S01]  /*16c0*/  ISETP.NE.AND P5, PT, RZ, c[0x0][0x17c], PT ;  /* 0x00005f00ff007a0c */ /* 0x000fe20003fa5270 */
[----:B------:R-:W-:Y:S01]  /*16d0*/  @!P2 IMAD.MOV R20, RZ, RZ, -R20 ;  /* 0x000000ffff14a224 */ /* 0x000fe200078e0a14 */
[----:B------:R-:W-:Y:S01]  /*16e0*/  LOP3.LUT R3, RZ, c[0x0][0x17c], RZ, 0x33, !PT ;  /* 0x00005f00ff037a12 */ /* 0x000fe200078e33ff */
[C---:B------:R-:W-:Y:S01]  /*16f0*/  IMAD R24, R129.reuse, 0x1b, RZ ;  /* 0x0000001b81187824 */ /* 0x040fe200078e02ff */
[----:B------:R-:W-:Y:S01]  /*1700*/  @!P0 LOP3.LUT R44, RZ, c[0x0][0x178], RZ, 0x33, !PT ;  /* 0x00005e00ff2c8a12 */ /* 0x000fe200078e33ff */
[----:B------:R-:W-:Y:S01]  /*1710*/  IMAD R25, R129, 0x1a, RZ ;  /* 0x0000001a81197824 */ /* 0x000fe200078e02ff */
[C---:B------:R-:W-:Y:S01]  /*1720*/  SEL R45, R3.reuse, R0, !P5 ;  /* 0x00000000032d7207 */ /* 0x040fe20006800000 */
[----:B------:R-:W-:Y:S01]  /*1730*/  @!P6 IMAD.MOV R18, RZ, RZ, -R18 ;  /* 0x000000ffff12e224 */ /* 0x000fe200078e0a12 */
[C---:B------:R-:W-:Y:S01]  /*1740*/  SEL R46, R3.reuse, R12, !P5 ;  /* 0x0000000c032e7207 */ /* 0x040fe20006800000 */
[----:B------:R-:W-:Y:S01]  /*1750*/  @!P3 IMAD.MOV R21, RZ, RZ, -R21 ;  /* 0x000000ffff15b224 */ /* 0x000fe200078e0a15 */
[C---:B------:R-:W-:Y:S01]  /*1760*/  SEL R47, R3.reuse, R14, !P5 ;  /* 0x0000000e032f7207 */ /* 0x040fe20006800000 */
[----:B------:R-:W-:Y:S01]  /*1770*/  @!P4 IMAD.MOV R22, RZ, RZ, -R22 ;  /* 0x000000ffff16c224 */ /* 0x000fe200078e0a16 */
[----:B------:R-:W-:Y:S01]  /*1780*/  SEL R48, R3, R10, !P5 ;  /* 0x0000000a03307207 */ /* 0x000fe20006800000 */
[----:B------:R-:W-:Y:S01]  /*1790*/  IMAD R45, R45, c[0x0][0x190], RZ ;  /* 0x000064002d2d7a24 */ /* 0x000fe200078e02ff */
[C---:B------:R-:W-:Y:S01]  /*17a0*/  SEL R49, R3.reuse, R11, !P5 ;  /* 0x0000000b03317207 */ /* 0x040fe20006800000 */
[----:B------:R-:W-:Y:S01]  /*17b0*/  IMAD R46, R46, c[0x0][0x190], RZ ;  /* 0x000064002e2e7a24 */ /* 0x000fe200078e02ff */
[C---:B------:R-:W-:Y:S01]  /*17c0*/  SEL R50, R3.reuse, R13, !P5 ;  /* 0x0000000d03327207 */ /* 0x040fe20006800000 */
[----:B------:R-:W-:Y:S01]  /*17d0*/  IMAD R44, R44, c[0x0][0x184], RZ ;  /* 0x000061002c2c7a24 */ /* 0x000fe200078e02ff */
[----:B------:R-:W-:Y:S01]  /*17e0*/  SEL R51, R3, R15, !P5 ;  /* 0x0000000f03337207 */ /* 0x000fe20006800000 */
        /* <DEDUP_REMOVED lines=17> */
[----:B------:R-:W-:Y:S01]  /*1900*/  SEL R64, R3, R23, !P5 ;  /* 0x0000001703407207 */ /* 0x000fe20006800000 */
[----:B------:R-:W-:Y:S01]  /*1910*/  IMAD R56, R56, c[0x0][0x190], RZ ;  /* 0x0000640038387a24 */ /* 0x000fe200078e02ff */
[----:B------:R-:W-:Y:S01]  /*1920*/  LEA R202, P2, R44, c[0x0][0x160], 0x1 ;  /* 0x000058002cca7a11 */ /* 0x000fe200078408ff */
[----:B------:R-:W-:Y:S01]  /*1930*/  IMAD R57, R57, c[0x0][0x190], RZ ;  /* 0x0000640039397a24 */ /* 0x000fe200078e02ff */
[----:B------:R-:W-:Y:S01]  /*1940*/  LEA R200, P3, R45, c[0x0][0x168], 0x1 ;  /* 0x00005a002dc87a11 */ /* 0x000fe200078608ff */
[----:B------:R-:W-:Y:S01]  /*1950*/  IMAD R58, R58, c[0x0][0x190], RZ ;  /* 0x000064003a3a7a24 */ /* 0x000fe200078e02ff */
[----:B------:R-:W-:Y:S01]  /*1960*/  LEA R198, P4, R46, c[0x0][0x168], 0x1 ;  /* 0x00005a002ec67a11 */ /* 0x000fe200078808ff */
[----:B------:R-:W-:Y:S01]  /*1970*/  IMAD R59, R59, c[0x0][0x190], RZ ;  /* 0x000064003b3b7a24 */ /* 0x000fe200078e02ff */
[----:B------:R-:W-:Y:S01]  /*1980*/  LEA.HI.X.SX32 R203, R44, c[0x0][0x164], 0x1, P2 ;  /* 0x000059002ccb7a11 */ /* 0x000fe200010f0eff */
[----:B------:R-:W-:Y:S01]  /*1990*/  IMAD R64, R64, c[0x0][0x190], RZ ;  /* 0x0000640040407a24 */ /* 0x000fe200078e02ff */
[----:B------:R-:W-:Y:S01]  /*19a0*/  LEA.HI.X.SX32 R201, R45, c[0x0][0x16c], 0x1, P3 ;  /* 0x00005b002dc97a11 */ /* 0x000fe200018f0eff */
[----:B------:R-:W-:Y:S01]  /*19b0*/  IMAD.SHL.U32 R3, R166, 0x2, RZ ;  /* 0x00000002a6037824 */ /* 0x000fe200078e00ff */
[----:B------:R-:W-:Y:S01]  /*19c0*/  LEA.HI.X.SX32 R199, R46, c[0x0][0x16c], 0x1, P4 ;  /* 0x00005b002ec77a11 */ /* 0x000fe200020f0eff */
[----:B------:R-:W-:Y:S01]  /*19d0*/  IMAD.MOV.U32 R2, RZ, RZ, c[0x0][0x18c] ;  /* 0x00006300ff027624 */ /* 0x000fe200078e00ff */
[----:B------:R-:W-:Y:S01]  /*19e0*/  LEA R196, P5, R47, c[0x0][0x168], 0x1 ;  /* 0x00005a002fc47a11 */ /* 0x000fe200078a08ff */
[C---:B------:R-:W-:Y:S01]  /*19f0*/  IMAD.SHL.U32 R0, R129.reuse, 0x40, RZ ;  /* 0x0000004081007824 */ /* 0x040fe200078e00ff */
[----:B------:R-:W-:Y:S01]  /*1a00*/  LEA R194, P6, R48, c[0x0][0x168], 0x1 ;  /* 0x00005a0030c27a11 */ /* 0x000fe200078c08ff */
[----:B------:R-:W-:Y:S01]  /*1a10*/  IMAD R10, R129, 0x29, RZ ;  /* 0x00000029810a7824 */ /* 0x000fe200078e02ff */
[----:B------:R-:W-:Y:S01]  /*1a20*/  LEA R192, P0, R49, c[0x0][0x168], 0x1 ;  /* 0x00005a0031c07a11 */ /* 0x000fe200078008ff */
[C---:B------:R-:W-:Y:S01]  /*1a30*/  IMAD R11, R129.reuse, 0x28, RZ ;  /* 0x00000028810b7824 */ /* 0x040fe200078e02ff */
[----:B------:R-:W-:Y:S01]  /*1a40*/  LEA R190, P1, R50, c[0x0][0x168], 0x1 ;  /* 0x00005a0032be7a11 */ /* 0x000fe200078208ff */
[----:B------:R-:W-:Y:S01]  /*1a50*/  IMAD R12, R129, 0x27, RZ ;  /* 0x00000027810c7824 */ /* 0x000fe200078e02ff */
[----:B------:R-:W-:Y:S01]  /*1a60*/  LEA R188, P2, R51, c[0x0][0x168], 0x1 ;  /* 0x00005a0033bc7a11 */ /* 0x000fe200078408ff */
[C---:B------:R-:W-:Y:S01]  /*1a70*/  IMAD R13, R129.reuse, 0x26, RZ ;  /* 0x00000026810d7824 */ /* 0x040fe200078e02ff */
[----:B------:R-:W-:Y:S01]  /*1a80*/  LEA R186, P3, R52, c[0x0][0x168], 0x1 ;  /* 0x00005a0034ba7a11 */ /* 0x000fe200078608ff */
[----:B------:R-:W-:Y:S01]  /*1a90*/  IMAD R14, R129, 0x25, RZ ;  /* 0x00000025810e7824 */ /* 0x000fe200078e02ff */
[----:B------:R-:W-:Y:S01]  /*1aa0*/  LEA R184, P4, R53, c[0x0][0x168], 0x1 ;  /* 0x00005a0035b87a11 */ /* 0x000fe200078808ff */
[----:B------:R-:W-:Y:S01]  /*1ab0*/  IMAD R15, R129, 0x24, RZ ;  /* 0x00000024810f7824 */ /* 0x000fe200078e02ff */
[----:B------:R-:W-:Y:S01]  /*1ac0*/  LEA.HI.X.SX32 R197, R47, c[0x0][0x16c], 0x1, P5 ;  /* 0x00005b002fc57a11 */ /* 0x000fe200028f0eff */
[C---:B------:R-:W-:Y:S01]  /*1ad0*/  IMAD R16, R129.reuse, 0x23, RZ ;  /* 0x0000002381107824 */ /* 0x040fe200078e02ff */
[----:B------:R-:W-:Y:S01]  /*1ae0*/  LEA.HI.X.SX32 R195, R48, c[0x0][0x16c], 0x1, P6 ;  /* 0x00005b0030c37a11 */ /* 0x000fe200030f0eff */
[----:B------:R-:W-:Y:S01]  /*1af0*/  IMAD R17, R129, 0x22, RZ ;  /* 0x0000002281117824 */ /* 0x000fe200078e02ff */
[----:B------:R-:W-:Y:S01]  /*1b00*/  LEA.HI.X.SX32 R193, R49, c[0x0][0x16c], 0x1, P0 ;  /* 0x00005b0031c17a11 */ /* 0x000fe200000f0eff */
[C---:B------:R-:W-:Y:S01]  /*1b10*/  IMAD R18, R129.reuse, 0x21, RZ ;  /* 0x0000002181127824 */ /* 0x040fe200078e02ff */
[----:B------:R-:W-:Y:S01]  /*1b20*/  LEA.HI.X.SX32 R191, R50, c[0x0][0x16c], 0x1, P1 ;  /* 0x00005b0032bf7a11 */ /* 0x000fe200008f0eff */
[----:B------:R-:W-:Y:S01]  /*1b30*/  IMAD.SHL.U32 R19, R129, 0x20, RZ ;  /* 0x0000002081137824 */ /* 0x000fe200078e00ff */
[----:B------:R-:W-:Y:S01]  /*1b40*/  LEA.HI.X.SX32 R189, R51, c[0x0][0x16c], 0x1, P2 ;  /* 0x00005b0033bd7a11 */ /* 0x000fe200010f0eff */
[C---:B------:R-:W-:Y:S01]  /*1b50*/  IMAD R20, R129.reuse, 0x1f, RZ ;  /* 0x0000001f81147824 */ /* 0x040fe200078e02ff */
[----:B------:R-:W-:Y:S01]  /*1b60*/  LEA.HI.X.SX32 R187, R52, c[0x0][0x16c], 0x1, P3 ;  /* 0x00005b0034bb7a11 */ /* 0x000fe200018f0eff */
[----:B------:R-:W-:Y:S01]  /*1b70*/  IMAD R21, R129, 0x1e, RZ ;  /* 0x0000001e81157824 */ /* 0x000fe200078e02ff */
[----:B------:R-:W-:Y:S01]  /*1b80*/  LEA.HI.X.SX32 R185, R53, c[0x0][0x16c], 0x1, P4 ;  /* 0x00005b0035b97a11 */ /* 0x000fe200020f0eff */
        /* <DEDUP_REMOVED lines=15> */
[----:B------:R-:W-:Y:S01]  /*1c80*/  LOP3.LUT R130, R3, 0x10, RZ, 0x3c, !PT ;  /* 0x0000001003827812 */ /* 0x000fe200078e3cff */
[----:B------:R-:W-:Y:S01]  /*1c90*/  IMAD R32, R129, 0x13, RZ ;  /* 0x0000001381207824 */ /* 0x000fe200078e02ff */
[----:B------:R-:W-:Y:S01]  /*1ca0*/  LOP3.LUT R131, R3, 0x20, RZ, 0x3c, !PT ;  /* 0x0000002003837812 */ /* 0x000fe200078e3cff */
[----:B------:R-:W-:Y:S01]  /*1cb0*/  IMAD R33, R129, 0x12, RZ ;  /* 0x0000001281217824 */ /* 0x000fe200078e02ff */
[----:B------:R-:W-:Y:S01]  /*1cc0*/  LOP3.LUT R132, R3, 0x30, RZ, 0x3c, !PT ;  /* 0x0000003003847812 */ /* 0x000fe200078e3cff */
[----:B------:R-:W-:Y:S01]  /*1cd0*/  IMAD R34, R129, 0x11, RZ ;  /* 0x0000001181227824 */ /* 0x000fe200078e02ff */
[----:B------:R-:W-:Y:S01]  /*1ce0*/  LOP3.LUT R133, R3, 0x40, RZ, 0x3c, !PT ;  /* 0x0000004003857812 */ /* 0x000fe200078e3cff */
[----:B------:R-:W-:Y:S01]  /*1cf0*/  IMAD.SHL.U32 R35, R129, 0x10, RZ ;  /* 0x0000001081237824 */ /* 0x000fe200078e00ff */
[----:B------:R-:W-:Y:S01]  /*1d00*/  LOP3.LUT R134, R3, 0x50, RZ, 0x3c, !PT ;  /* 0x0000005003867812 */ /* 0x000fe200078e3cff */
[----:B------:R-:W-:Y:S01]  /*1d10*/  IMAD R36, R129, 0xf, RZ ;  /* 0x0000000f81247824 */ /* 0x000fe200078e02ff */
[----:B------:R-:W-:Y:S01]  /*1d20*/  LOP3.LUT R135, R3, 0x60, RZ, 0x3c, !PT ;  /* 0x0000006003877812 */ /* 0x000fe200078e3cff */
[----:B------:R-:W-:Y:S01]  /*1d30*/  IMAD R40, R129, 0xb, RZ ;  /* 0x0000000b81287824 */ /* 0x000fe200078e02ff */
[----:B------:R-:W-:Y:S01]  /*1d40*/  LOP3.LUT R136, R3, 0x70, RZ, 0x3c, !PT ;  /* 0x0000007003887812 */ /* 0x000fe200078e3cff */
[----:B------:R-:W-:Y:S01]  /*1d50*/  IMAD R41, R129, 0xa, RZ ;  /* 0x0000000a81297824 */ /* 0x000fe200078e02ff */
[----:B------:R-:W-:Y:S01]  /*1d60*/  LOP3.LUT R140, R5, 0x40, RZ, 0x3c, !PT ;  /* 0x00000040058c7812 */ /* 0x000fe200078e3cff */
        /* <DEDUP_REMOVED lines=12> */
[----:B------:R-:W-:Y:S01]  /*1e30*/  IMAD R128, R129, 0x3, RZ ;  /* 0x0000000381807824 */ /* 0x000fe200078e02ff */
[----:B------:R-:W-:Y:S01]  /*1e40*/  LEA.HI.X.SX32 R171, R64, c[0x0][0x16c], 0x1, P4 ;  /* 0x00005b0040ab7a11 */ /* 0x000fe200020f0eff */
[----:B------:R-:W-:-:S02]  /*1e50*/  IMAD.SHL.U32 R2, R2, 0x40, RZ ;  /* 0x0000004002027824 */ /* 0x000fc400078e00ff */
[----:B------:R-:W-:Y:S02]  /*1e60*/  IMAD.SHL.U32 R129, R129, 0x2, RZ ;  /* 0x0000000281817824 */ /* 0x000fe400078e00ff */
[----:B------:R-:W-:Y:S02]  /*1e70*/  IMAD R164, R165, c[0x0][0x18c], RZ ;  /* 0x00006300a5a47a24 */ /* 0x000fe400078e02ff */
.L_x_2:
[C---:B------:R-:W-:Y:S01]  /*1e80*/  ISETP.GT.AND P0, PT, R168.reuse, 0x1, PT ;  /* 0x00000001a800780c */ /* 0x040fe20003f04270 */
[----:B------:R-:W-:Y:S01]  /*1e90*/  IMAD.MOV.U32 R45, RZ, RZ, c[0x0][0x188] ;  /* 0x00006200ff2d7624 */ /* 0x000fe200078e00ff */
[C---:B------:R-:W-:Y:S01]  /*1ea0*/  ISETP.GT.AND P1, PT, R168.reuse, 0x2, PT ;  /* 0x00000002a800780c */ /* 0x040fe20003f24270 */
[--C-:B------:R-:W-:Y:S01]  /*1eb0*/  IMAD.WIDE R46, R129, 0x2, R202.reuse ;  /* 0x00000002812e7825 */ /* 0x100fe200078e02ca */
[C---:B------:R-:W-:Y:S02]  /*1ec0*/  ISETP.GT.AND P2, PT, R168.reuse, 0x3, PT ;  /* 0x00000003a800780c */ /* 0x040fe40003f44270 */
[----:B------:R-:W-:Y:S01]  /*1ed0*/  ISETP.GT.AND P3, PT, R168, 0x4, PT ;  /* 0x00000004a800780c */ /* 0x000fe20003f64270 */
[----:B------:R-:W-:Y:S01]  /*1ee0*/  IMAD.WIDE R44, R45, 0x2, R202 ;  /* 0x000000022d2c7825 */ /* 0x000fe200078e02ca */
[----:B------:R-:W-:-:S02]  /*1ef0*/  PRMT R235, RZ, 0x7610, R235 ;  /* 0x00007610ffeb7816 */ /* 0x000fc400000000eb */
[----:B------:R-:W-:Y:S01]  /*1f00*/  PRMT R226, RZ, 0x7610, R226 ;  /* 0x00007610ffe27816 */ /* 0x000fe200000000e2 */
[----:B------:R-:W-:Y:S01]  /*1f10*/  IMAD.WIDE R48, R128, 0x2, R202 ;  /* 0x0000000280307825 */ /* 0x000fe200078e02ca */
[----:B------:R-:W-:Y:S02]  /*1f20*/  PRMT R219, RZ, 0x7610, R219 ;  /* 0x00007610ffdb7816 */ /* 0x000fe400000000db */
[----:B------:R-:W-:Y:S01]  /*1f30*/  PRMT R210, RZ, 0x7610, R210 ;  /* 0x00007610ffd27816 */ /* 0x000fe200000000d2 */
[----:B------:R-:W-:Y:S01]  /*1f40*/  IMAD.WIDE R50, R127, 0x2, R202 ;  /* 0x000000027f327825 */ /* 0x000fe200078e02ca */
[----:B------:R0:W2:Y:S01]  /*1f50*/  @P0 LDG.E.U16 R235, [R44.64] ;  /* 0x000000042ceb0981 */ /* 0x0000a2000c1e1500 */
[C---:B------:R-:W-:Y:S02]  /*1f60*/  ISETP.GT.AND P0, PT, R168.reuse, 0x5, PT ;  /* 0x00000005a800780c */ /* 0x040fe40003f04270 */
[C---:B------:R-:W-:Y:S01]  /*1f70*/  ISETP.GT.AND P4, PT, R168.reuse, 0x9, PT ;  /* 0x00000009a800780c */ /* 0x040fe20003f84270 */
[----:B------:R1:W3:Y:S01]  /*1f80*/  @P1 LDG.E.U16 R226, [R46.64] ;  /* 0x000000042ee21981 */ /* 0x0002e2000c1e1500 */
[----:B------:R-:W-:-:S03]  /*1f90*/  ISETP.GT.AND P1, PT, R168, 0x6, PT ;  /* 0x00000006a800780c */ /* 0x000fc60003f24270 */
[----:B------:R4:W5:Y:S01]  /*1fa0*/  @P2 LDG.E.U16 R219, [R48.64] ;  /* 0x0000000430db2981 */ /* 0x000962000c1e1500 */
[----:B------:R-:W-:-:S03]  /*1fb0*/  ISETP.GT.AND P2, PT, R168, 0x7, PT ;  /* 0x00000007a800780c */ /* 0x000fc60003f44270 */
[----:B------:R4:W2:Y:S01]  /*1fc0*/  @P3 LDG.E.U16 R210, [R50.64] ;  /* 0x0000000432d23981 */ /* 0x0008a2000c1e1500 */
[----:B------:R-:W-:Y:S01]  /*1fd0*/  ISETP.GT.AND P3, PT, R168, 0x8, PT ;  /* 0x00000008a800780c */ /* 0x000fe20003f64270 */
[----:B0-----:R-:W-:Y:S01]  /*1fe0*/  IMAD.WIDE R44, R126, 0x2, R202 ;  /* 0x000000027e2c7825 */ /* 0x001fe200078e02ca */
[----:B------:R-:W-:Y:S02]  /*1ff0*/  PRMT R169, RZ, 0x7610, R169 ;  /* 0x00007610ffa97816 */ /* 0x000fe400000000a9 */
[----:B------:R-:W-:Y:S01]  /*2000*/  PRMT R110, RZ, 0x7610, R110 ;  /* 0x00007610ff6e7816 */ /* 0x000fe2000000006e */
[----:B-1----:R-:W-:Y:S01]  /*2010*/  IMAD.WIDE R46, R125, 0x2, R202 ;  /* 0x000000027d2e7825 */ /* 0x002fe200078e02ca */
[----:B------:R-:W-:Y:S02]  /*2020*/  PRMT R107, RZ, 0x7610, R107 ;  /* 0x00007610ff6b7816 */ /* 0x000fe4000000006b */
[----:B------:R-:W-:Y:S01]  /*2030*/  PRMT R54, RZ, 0x7610, R54 ;  /* 0x00007610ff367816 */ /* 0x000fe20000000036 */
[----:B----4-:R-:W-:Y:S01]  /*2040*/  IMAD.WIDE R48, R124, 0x2, R202 ;  /* 0x000000027c307825 */ /* 0x010fe200078e02ca */
[----:B------:R-:W-:Y:S01]  /*2050*/  PRMT R233, RZ, 0x7610, R233 ;  /* 0x00007610ffe97816 */ /* 0x000fe200000000e9 */
[----:B------:R0:W4:Y:S02]  /*2060*/  @P0 LDG.E.U16 R169, [R44.64] ;  /* 0x000000042ca90981 */ /* 0x000124000c1e1500 */
[----:B------:R-:W-:-:S04]  /*2070*/  IMAD.WIDE R50, R43, 0x2, R202 ;  /* 0x000000022b327825 */ /* 0x000fc800078e02ca */
[----:B------:R-:W-:Y:S01]  /*2080*/  IMAD.WIDE R52, R42, 0x2, R202 ;  /* 0x000000022a347825 */ /* 0x000fe200078e02ca */
[----:B------:R1:W2:Y:S01]  /*2090*/  @P1 LDG.E.U16 R110, [R46.64] ;  /* 0x000000042e6e1981 */ /* 0x0002a2000c1e1500 */
[C---:B------:R-:W-:Y:S02]  /*20a0*/  ISETP.GT.AND P0, PT, R168.reuse, 0xa, PT ;  /* 0x0000000aa800780c */ /* 0x040fe40003f04270 */
[C---:B------:R-:W-:Y:S01]  /*20b0*/  ISETP.GT.AND P1, PT, R168.reuse, 0xb, PT ;  /* 0x0000000ba800780c */ /* 0x040fe20003f24270 */
[----:B------:R0:W2:Y:S01]  /*20c0*/  @P2 LDG.E.U16 R107, [R48.64] ;  /* 0x00000004306b2981 */ /* 0x0000a2000c1e1500 */
[----:B------:R-:W-:-:S03]  /*20d0*/  ISETP.GT.AND P2, PT, R168, 0xc, PT ;  /* 0x0000000ca800780c */ /* 0x000fc60003f44270 */
[----:B------:R1:W2:Y:S01]  /*20e0*/  @P3 LDG.E.U16 R54, [R50.64] ;  /* 0x0000000432363981 */ /* 0x0002a2000c1e1500 */
        /* <DEDUP_REMOVED lines=9> */
[----:B------:R-:W-:Y:S01]  /*2180*/  IMAD.WIDE R48, R39, 0x2, R202 ;  /* 0x0000000227307825 */ /* 0x000fe200078e02ca */
[----:B------:R-:W-:Y:S01]  /*2190*/  PRMT R108, RZ, 0x7610, R108 ;  /* 0x00007610ff6c7816 */ /* 0x000fe2000000006c */
[----:B------:R0:W2:Y:S02]  /*21a0*/  @P0 LDG.E.U16 R224, [R44.64] ;  /* 0x000000042ce00981 */ /* 0x0000a4000c1e1500 */
        /* <DEDUP_REMOVED lines=79> */
[----:B------:R0:W3:Y:S02]  /*26a0*/  @P0 LDG.E.U16 R104, [R44.64] ;  /* 0x000000042c680981 */ /* 0x0000e4000c1e1500 */
[----:B------:R-:W-:-:S04]  /*26b0*/  IMAD.WIDE R50, R18, 0x2, R202 ;  /* 0x0000000212327825 */ /* 0x000fc800078e02ca */
[----:B------:R-:W-:Y:S01]  /*26c0*/  IMAD.WIDE R52, R17, 0x2, R202 ;  /* 0x0000000211347825 */ /* 0x000fe200078e02ca */
[----:B------:R1:W3:Y:S01]  /*26d0*/  @P1 LDG.E.U16 R101, [R46.64] ;  /* 0x000000042e651981 */ /* 0x0002e2000c1e1500 */
[C---:B------:R-:W-:Y:S02]  /*26e0*/  ISETP.GT.AND P0, PT, R168.reuse, 0x23, PT ;  /* 0x00000023a800780c */ /* 0x040fe40003f04270 */
[C---:B------:R-:W-:Y:S01]  /*26f0*/  ISETP.GT.AND P1, PT, R168.reuse, 0x24, PT ;  /* 0x00000024a800780c */ /* 0x040fe20003f24270 */
[----:B------:R0:W3:Y:S01]  /*2700*/  @P2 LDG.E.U16 R234, [R48.64] ;  /* 0x0000000430ea2981 */ /* 0x0000e2000c1e1500 */
[----:B------:R-:W-:-:S03]  /*2710*/  ISETP.GT.AND P2, PT, R168, 0x25, PT ;  /* 0x00000025a800780c */ /* 0x000fc60003f44270 */
[----:B------:R1:W4:Y:S01]  /*2720*/  @P3 LDG.E.U16 R227, [R50.64] ;  /* 0x0000000432e33981 */ /* 0x000322000c1e1500 */
[----:B------:R-:W-:-:S03]  /*2730*/  ISETP.GT.AND P3, PT, R168, 0x26, PT ;  /* 0x00000026a800780c */ /* 0x000fc60003f64270 */
[----:B------:R1:W4:Y:S01]  /*2740*/  @P4 LDG.E.U16 R218, [R52.64] ;  /* 0x0000000434da4981 */ /* 0x000322000c1e1500 */
        /* <DEDUP_REMOVED lines=9> */
[----:B------:R0:W4:Y:S02]  /*27e0*/  @P0 LDG.E.U16 R211, [R44.64] ;  /* 0x000000042cd30981 */ /* 0x000124000c1e1500 */
[----:B------:R-:W-:-:S04]  /*27f0*/  IMAD.WIDE R50, R13, 0x2, R202 ;  /* 0x000000020d327825 */ /* 0x000fc800078e02ca */
[----:B------:R-:W-:Y:S01]  /*2800*/  IMAD.WIDE R52, R12, 0x2, R202 ;  /* 0x000000020c347825 */ /* 0x000fe200078e02ca */
[----:B------:R1:W4:Y:S01]  /*2810*/  @P1 LDG.E.U16 R118, [R46.64] ;  /* 0x000000042e761981 */ /* 0x000322000c1e1500 */
[C---:B------:R-:W-:Y:S02]  /*2820*/  ISETP.GT.AND P0, PT, R168.reuse, 0x28, PT ;  /* 0x00000028a800780c */ /* 0x040fe40003f04270 */
[C---:B------:R-:W-:Y:S01]  /*2830*/  ISETP.GT.AND P1, PT, R168.reuse, 0x29, PT ;  /* 0x00000029a800780c */ /* 0x040fe20003f24270 */
[----:B------:R0:W4:Y:S01]  /*2840*/  @P2 LDG.E.U16 R115, [R48.64] ;  /* 0x0000000430732981 */ /* 0x000122000c1e1500 */
        /* <DEDUP_REMOVED lines=16> */
[----:B------:R1:W5:Y:S01]  /*2950*/  @P1 LDG.E.U16 R225, [R46.64] ;  /* 0x000000042ee11981 */ /* 0x000362000c1e1500 */
[C---:B------:R-:W-:Y:S02]  /*2960*/  ISETP.GT.AND P0, PT, R168.reuse, 0x2d, PT ;  /* 0x0000002da800780c */ /* 0x040fe40003f04270 */
[C---:B------:R-:W-:Y:S01]  /*2970*/  ISETP.GT.AND P1, PT, R168.reuse, 0x2e, PT ;  /* 0x0000002ea800780c */ /* 0x040fe20003f24270 */
[----:B------:R0:W5:Y:S01]  /*2980*/  @P2 LDG.E.U16 R216, [R48.64] ;  /* 0x0000000430d82981 */ /* 0x000162000c1e1500 */
[----:B------:R-:W-:-:S03]  /*2990*/  ISETP.GT.AND P2, PT, R168, 0x2f, PT ;  /* 0x0000002fa800780c */ /* 0x000fc60003f44270 */
[----:B------:R1:W5:Y:S01]  /*29a0*/  @P3 LDG.E.U16 R209, [R50.64] ;  /* 0x0000000432d13981 */ /* 0x000362000c1e1500 */
[----:B------:R-:W-:-:S03]  /*29b0*/  ISETP.GT.AND P3, PT, R168, 0x30, PT ;  /* 0x00000030a800780c */ /* 0x000fc60003f64270 */
[----:B------:R1:W5:Y:S01]  /*29c0*/  @P4 LDG.E.U16 R116, [R52.64] ;  /* 0x0000000434744981 */ /* 0x000362000c1e1500 */
        /* <DEDUP_REMOVED lines=9> */
[----:B------:R0:W5:Y:S02]  /*2a60*/  @P0 LDG.E.U16 R113, [R44.64] ;  /* 0x000000042c710981 */ /* 0x000164000c1e1500 */
        /* <DEDUP_REMOVED lines=44> */
[C---:B------:R-:W-:Y:S01]  /*2d30*/  ISETP.GT.AND P0, PT, R168.reuse, RZ, PT ;  /* 0x000000ffa800720c */ /* 0x040fe20003f04270 */
[----:B------:R0:W5:Y:S01]  /*2d40*/  @P2 LDG.E.U16 R221, [R48.64] ;  /* 0x0000000430dd2981 */ /* 0x000162000c1e1500 */
[----:B------:R-:W-:-:S03]  /*2d50*/  ISETP.GT.AND P2, PT, R168, 0x3d, PT ;  /* 0x0000003da800780c */ /* 0x000fc60003f44270 */
[----:B------:R0:W5:Y:S01]  /*2d60*/  @P3 LDG.E.U16 R212, [R52.64] ;  /* 0x0000000434d43981 */ /* 0x000162000c1e1500 */
[----:B------:R-:W-:-:S03]  /*2d70*/  ISETP.GT.AND P3, PT, R168, 0x3e, PT ;  /* 0x0000003ea800780c */ /* 0x000fc60003f64270 */
[----:B------:R1:W5:Y:S01]  /*2d80*/  @P4 LDG.E.U16 R205, [R58.64] ;  /* 0x000000043acd4981 */ /* 0x000362000c1e1500 */
[----:B------:R-:W-:Y:S01]  /*2d90*/  ISETP.GT.AND P4, PT, R168, 0x3f, PT ;  /* 0x0000003fa800780c */ /* 0x000fe20003f84270 */
[----:B------:R-:W-:Y:S01]  /*2da0*/  IMAD.WIDE R50, R159, 0x2, R202 ;  /* 0x000000029f327825 */ /* 0x000fe200078e02ca */
[----:B------:R-:W-:Y:S02]  /*2db0*/  PRMT R112, RZ, 0x7610, R112 ;  /* 0x00007610ff707816 */ /* 0x000fe40000000070 */
[----:B------:R-:W-:Y:S01]  /*2dc0*/  PRMT R109, RZ, 0x7610, R109 ;  /* 0x00007610ff6d7816 */ /* 0x000fe2000000006d */
[----:B0-----:R-:W-:Y:S01]  /*2dd0*/  IMAD.WIDE R44, R160, 0x2, R202 ;  /* 0x00000002a02c7825 */ /* 0x001fe200078e02ca */
[----:B------:R-:W-:Y:S02]  /*2de0*/  PRMT R92, RZ, 0x7610, R92 ;  /* 0x00007610ff5c7816 */ /* 0x000fe4000000005c */
[----:B------:R-:W-:Y:S01]  /*2df0*/  PRMT R93, RZ, 0x7610, R93 ;  /* 0x00007610ff5d7816 */ /* 0x000fe2000000005d */
[----:B-1----:R-:W-:Y:S01]  /*2e00*/  IMAD.WIDE R46, R161, 0x2, R202 ;  /* 0x00000002a12e7825 */ /* 0x002fe200078e02ca */
[----:B------:R-:W-:Y:S01]  /*2e10*/  PRMT R58, RZ, 0x7610, R58 ;  /* 0x00007610ff3a7816 */ /* 0x000fe2000000003a */
[----:B------:R0:W5:Y:S02]  /*2e20*/  @P1 LDG.E.U16 R112, [R50.64] ;  /* 0x0000000432701981 */ /* 0x000164000c1e1500 */
[----:B------:R-:W-:-:S02]  /*2e30*/  IMAD.WIDE R48, R162, 0x2, R202 ;  /* 0x00000002a2307825 */ /* 0x000fc400078e02ca */
[----:B------:R1:W5:Y:S04]  /*2e40*/  @P2 LDG.E.U16 R109, [R44.64] ;  /* 0x000000042c6d2981 */ /* 0x000368000c1e1500 */
[----:B------:R0:W5:Y:S04]  /*2e50*/  @P3 LDG.E.U16 R92, [R46.64] ;  /* 0x000000042e5c3981 */ /* 0x000168000c1e1500 */
[----:B------:R0:W5:Y:S04]  /*2e60*/  @P4 LDG.E.U16 R93, [R48.64] ;  /* 0x00000004305d4981 */ /* 0x000168000c1e1500 */
[----:B------:R-:W5:Y:S04]  /*2e70*/  @P0 LDG.E.U16 R58, [R202.64] ;  /* 0x00000004ca3a0981 */ /* 0x000f68000c1e1500 */
[----:B------:R-:W-:Y:S01]  /*2e80*/  BAR.SYNC.DEFER_BLOCKING 0x0 ;  /* 0x0000000000007b1d */ /* 0x000fe20000010000 */
[----:B------:R-:W-:Y:S01]  /*2e90*/  ISETP.GE.AND P0, PT, R165, R168, PT ;  /* 0x000000a8a500720c */ /* 0x000fe20003f06270 */
[----:B0-----:R-:W-:Y:S01]  /*2ea0*/  IMAD.WIDE R46, R164, 0x2, R172 ;  /* 0x00000002a42e7825 */ /* 0x001fe200078e02ac */
[----:B------:R-:W-:-:S02]  /*2eb0*/  PRMT R66, RZ, 0x7610, R66 ;  /* 0x00007610ff427816 */ /* 0x000fc40000000042 */
[----:B------:R-:W-:Y:S01]  /*2ec0*/  PRMT R98, RZ, 0x7610, R98 ;  /* 0x00007610ff627816 */ /* 0x000fe20000000062 */
[C---:B------:R-:W-:Y:S01]  /*2ed0*/  IMAD.WIDE R50, R164.reuse, 0x2, R176 ;  /* 0x00000002a4327825 */ /* 0x040fe200078e02b0 */
[----:B------:R-:W-:Y:S02]  /*2ee0*/  PRMT R65, RZ, 0x7610, R65 ;  /* 0x00007610ff417816 */ /* 0x000fe40000000041 */
[----:B------:R-:W-:Y:S01]  /*2ef0*/  PRMT R67, RZ, 0x7610, R67 ;  /* 0x00007610ff437816 */ /* 0x000fe20000000043 */
[C---:B------:R-:W-:Y:S01]  /*2f00*/  IMAD.WIDE R52, R164.reuse, 0x2, R178 ;  /* 0x00000002a4347825 */ /* 0x040fe200078e02b2 */
[----:B------:R-:W-:Y:S02]  /*2f10*/  PRMT R57, RZ, 0x7610, R57 ;  /* 0x00007610ff397816 */ /* 0x000fe40000000039 */
[----:B------:R-:W-:Y:S01]  /*2f20*/  PRMT R64, RZ, 0x7610, R64 ;  /* 0x00007610ff407816 */ /* 0x000fe20000000040 */
[----:B-1----:R-:W-:Y:S01]  /*2f30*/  IMAD.WIDE R44, R164, 0x2, R170 ;  /* 0x00000002a42c7825 */ /* 0x002fe200078e02aa */
[----:B------:R-:W-:-:S03]  /*2f40*/  PRMT R96, RZ, 0x7610, R96 ;  /* 0x00007610ff607816 */ /* 0x000fc60000000060 */
[----:B------:R-:W-:Y:S01]  /*2f50*/  IMAD.WIDE R48, R164, 0x2, R174 ;  /* 0x00000002a4307825 */ /* 0x000fe200078e02ae */
[----:B------:R-:W-:Y:S01]  /*2f60*/  PRMT R59, RZ, 0x7610, R59 ;  /* 0x00007610ff3b7816 */ /* 0x000fe2000000003b */
[----:B------:R0:W5:Y:S01]  /*2f70*/  @!P0 LDG.E.U16 R66, [R46.64] ;  /* 0x000000042e428981 */ /* 0x000162000c1e1500 */
[----:B------:R-:W-:-:S03]  /*2f80*/  PRMT R240, RZ, 0x7610, R240 ;  /* 0x00007610fff07816 */ /* 0x000fc600000000f0 */
[----:B------:R1:W5:Y:S01]  /*2f90*/  @!P0 LDG.E.U16 R98, [R50.64] ;  /* 0x0000000432628981 */ /* 0x000362000c1e1500 */
[----:B------:R-:W-:-:S03]  /*2fa0*/  PRMT R55, RZ, 0x7610, R55 ;  /* 0x00007610ff377816 */ /* 0x000fc60000000037 */
[----:B------:R1:W5:Y:S01]  /*2fb0*/  @!P0 LDG.E.U16 R65, [R52.64] ;  /* 0x0000000434418981 */ /* 0x000362000c1e1500 */
[C---:B0-----:R-:W-:Y:S01]  /*2fc0*/  IMAD.WIDE R46, R164.reuse, 0x2, R180 ;  /* 0x00000002a42e7825 */ /* 0x041fe200078e02b4 */
[----:B------:R-:W-:Y:S02]  /*2fd0*/  PRMT R237, RZ, 0x7610, R237 ;  /* 0x00007610ffed7816 */ /* 0x000fe400000000ed */
[----:B------:R0:W5:Y:S01]  /*2fe0*/  @!P0 LDG.E.U16 R67, [R44.64] ;  /* 0x000000042c438981 */ /* 0x000162000c1e1500 */
[----:B-1----:R-:W-:-:S03]  /*2ff0*/  IMAD.WIDE R50, R164, 0x2, R184 ;  /* 0x00000002a4327825 */ /* 0x002fc600078e02b8 */
[----:B------:R1:W5:Y:S01]  /*3000*/  @!P0 LDG.E.U16 R57, [R48.64] ;  /* 0x0000000430398981 */ /* 0x000362000c1e1500 */
[----:B------:R-:W-:-:S03]  /*3010*/  IMAD.WIDE R52, R164, 0x2, R186 ;  /* 0x00000002a4347825 */ /* 0x000fc600078e02ba */
[----:B------:R1:W5:Y:S01]  /*3020*/  @!P0 LDG.E.U16 R64, [R46.64] ;  /* 0x000000042e408981 */ /* 0x000362000c1e1500 */
[C---:B0-----:R-:W-:Y:S01]  /*3030*/  IMAD.WIDE R44, R164.reuse, 0x2, R188 ;  /* 0x00000002a42c7825 */ /* 0x041fe200078e02bc */
[----:B------:R-:W-:Y:S02]  /*3040*/  PRMT R239, RZ, 0x7610, R239 ;  /* 0x00007610ffef7816 */ /* 0x000fe400000000ef */
[----:B------:R0:W5:Y:S01]  /*3050*/  @!P0 LDG.E.U16 R96, [R50.64] ;  /* 0x0000000432608981 */ /* 0x000162000c1e1500 */
[C---:B-1----:R-:W-:Y:S01]  /*3060*/  IMAD.WIDE R48, R164.reuse, 0x2, R182 ;  /* 0x00000002a4307825 */ /* 0x042fe200078e02b6 */
[----:B------:R-:W-:Y:S02]  /*3070*/  PRMT R242, RZ, 0x7610, R242 ;  /* 0x00007610fff27816 */ /* 0x000fe400000000f2 */
[----:B------:R1:W5:Y:S01]  /*3080*/  @!P0 LDG.E.U16 R59, [R52.64] ;  /* 0x00000004343b8981 */ /* 0x000362000c1e1500 */
[----:B------:R-:W-:Y:S01]  /*3090*/  IMAD.WIDE R46, R164, 0x2, R190 ;  /* 0x00000002a42e7825 */ /* 0x000fe200078e02be */
[----:B------:R-:W-:-:S02]  /*30a0*/  PRMT R241, RZ, 0x7610, R241 ;  /* 0x00007610fff17816 */ /* 0x000fc400000000f1 */
[----:B------:R1:W5:Y:S01]  /*30b0*/  @!P0 LDG.E.U16 R240, [R44.64] ;  /* 0x000000042cf08981 */ /* 0x000362000c1e1500 */
[C---:B0-----:R-:W-:Y:S01]  /*30c0*/  IMAD.WIDE R50, R164.reuse, 0x2, R194 ;  /* 0x00000002a4327825 */ /* 0x041fe200078e02c2 */
[----:B------:R-:W-:Y:S02]  /*30d0*/  PRMT R238, RZ, 0x7610, R238 ;  /* 0x00007610ffee7816 */ /* 0x000fe400000000ee */
[----:B------:R0:W5:Y:S01]  /*30e0*/  @!P0 LDG.E.U16 R55, [R48.64] ;  /* 0x0000000430378981 */ /* 0x000162000c1e1500 */
[----:B------:R-:W-:Y:S01]  /*30f0*/  PRMT R244, RZ, 0x7610, R244 ;  /* 0x00007610fff47816 */ /* 0x000fe200000000f4 */
[C---:B-1----:R-:W-:Y:S02]  /*3100*/  IMAD.WIDE R52, R164.reuse, 0x2, R196 ;  /* 0x00000002a4347825 */ /* 0x042fe400078e02c4 */
[----:B------:R1:W5:Y:S02]  /*3110*/  @!P0 LDG.E.U16 R237, [R46.64] ;  /* 0x000000042eed8981 */ /* 0x000364000c1e1500 */
[----:B------:R-:W-:-:S02]  /*3120*/  IMAD.WIDE R44, R164, 0x2, R198 ;  /* 0x00000002a42c7825 */ /* 0x000fc400078e02c6 */
[----:B------:R-:W5:Y:S02]  /*3130*/  @!P0 LDG.E.U16 R239, [R50.64] ;  /* 0x0000000432ef8981 */ /* 0x000f64000c1e1500 */
[C---:B0-----:R-:W-:Y:S02]  /*3140*/  IMAD.WIDE R48, R164.reuse, 0x2, R192 ;  /* 0x00000002a4307825 */ /* 0x041fe400078e02c0 */
[----:B------:R-:W5:Y:S02]  /*3150*/  @!P0 LDG.E.U16 R242, [R52.64] ;  /* 0x0000000434f28981 */ /* 0x000f64000c1e1500 */
[----:B-1----:R-:W-:Y:S02]  /*3160*/  IMAD.WIDE R46, R164, 0x2, R200 ;  /* 0x00000002a42e7825 */ /* 0x002fe400078e02c8 */
[----:B------:R-:W5:Y:S04]  /*3170*/  @!P0 LDG.E.U16 R241, [R44.64] ;  /* 0x000000042cf18981 */ /* 0x000f68000c1e1500 */
[----:B------:R-:W5:Y:S04]  /*3180*/  @!P0 LDG.E.U16 R238, [R48.64] ;  /* 0x0000000430ee8981 */ /* 0x000f68000c1e1500 */
[----:B------:R-:W5:Y:S04]  /*3190*/  @!P0 LDG.E.U16 R244, [R46.64] ;  /* 0x000000042ef48981 */ /* 0x000f68000c1e1500 */
[----:B--2---:R-:W-:Y:S04]  /*31a0*/  STS.U16 [R3+0x800], R54 ;  /* 0x0008003603007388 */ /* 0x004fe80000000400 */
[----:B------:R-:W-:Y:S04]  /*31b0*/  STS.U16 [R3+0x1000], R56 ;  /* 0x0010003803007388 */ /* 0x000fe80000000400 */
[----:B------:R-:W-:Y:S04]  /*31c0*/  STS.U16 [R3+0x1800], R236 ;  /* 0x001800ec03007388 */ /* 0x000fe80000000400 */
[----:B---3--:R-:W-:Y:S04]  /*31d0*/  STS.U16 [R3+0x2000], R234 ;  /* 0x002000ea03007388 */ /* 0x008fe80000000400 */
[----:B----4-:R-:W-:Y:S04]  /*31e0*/  STS.U16 [R3+0x2800], R232 ;  /* 0x002800e803007388 */ /* 0x010fe80000000400 */
[----:B-----5:R-:W-:Y:S04]  /*31f0*/  STS.U16 [R3+0x3000], R230 ;  /* 0x003000e603007388 */ /* 0x020fe80000000400 */
[----:B------:R-:W-:Y:S04]  /*3200*/  STS.U16 [R3+0x3800], R228 ;  /* 0x003800e403007388 */ /* 0x000fe80000000400 */
[----:B------:R-:W-:Y:S04]  /*3210*/  STS.U16 [R3], R58 ;  /* 0x0000003a03007388 */ /* 0x000fe80000000400 */
[----:B------:R-:W-:Y:S04]  /*3220*/  STS.U16 [R130+0x100], R235 ;  /* 0x000100eb82007388 */ /* 0x000fe80000000400 */
        /* <DEDUP_REMOVED lines=71> */
[----:B------:R-:W-:Y:S06]  /*36a0*/  BAR.SYNC.DEFER_BLOCKING 0x0 ;  /* 0x0000000000007b1d */ /* 0x000fec0000010000 */
[----:B------:R-:W-:Y:S04]  /*36b0*/  LDSM.16.M88.4 R44, [R5+0x4000] ;  /* 0x00400000052c783b */ /* 0x000fe80000000200 */
[----:B------:R-:W-:Y:S04]  /*36c0*/  LDSM.16.M88.4 R56, [R5+0x4400] ;  /* 0x004400000538783b */ /* 0x000fe80000000200 */
[----:B------:R-:W-:Y:S04]  /*36d0*/  LDSM.16.M88.4 R52, [R5+0x4800] ;  /* 0x004800000534783b */ /* 0x000fe80000000200 */
[----:B------:R-:W0:Y:S04]  /*36e0*/  LDSM.16.MT88.4 R92, [R4+0x80] ;  /* 0x00008000045c783b */ /* 0x000e280000004200 */
[----:B------:R-:W1:Y:S04]  /*36f0*/  LDSM.16.MT88.4 R64, [R4] ;  /* 0x000000000440783b */ /* 0x000e680000004200 */
[----:B------:R-:W2:Y:S04]  /*3700*/  LDSM.16.M88.4 R48, [R5+0x4c00] ;  /* 0x004c00000530783b */ /* 0x000ea80000000200 */
[----:B------:R-:W3:Y:S04]  /*3710*/  LDSM.16.MT88.4 R112, [R4+0x1080] ;  /* 0x001080000470783b */ /* 0x000ee80000004200 */
[----:B------:R-:W4:Y:S04]  /*3720*/  LDSM.16.MT88.4 R116, [R4+0x1000] ;  /* 0x001000000474783b */ /* 0x000f280000004200 */
[----:B------:R-:W-:Y:S04]  /*3730*/  LDSM.16.M88.4 R108, [R140+0x4000] ;  /* 0x004000008c6c783b */ /* 0x000fe80000000200 */
[----:B------:R-:W-:Y:S04]  /*3740*/  LDSM.16.M88.4 R104, [R140+0x4400] ;  /* 0x004400008c68783b */ /* 0x000fe80000000200 */
[----:B------:R-:W-:Y:S04]  /*3750*/  LDSM.16.M88.4 R100, [R140+0x4800] ;  /* 0x004800008c64783b */ /* 0x000fe80000000200 */
[----:B------:R-:W-:Y:S01]  /*3760*/  LDSM.16.M88.4 R96, [R140+0x4c00] ;  /* 0x004c00008c60783b */ /* 0x000fe20000000200 */
[C---:B0-----:R-:W-:Y:S08]  /*3770*/  HMMA.16816.F32.BF16 R88, R92.reuse, R44, R88 ;  /* 0x0000002c5c58723c */ /* 0x041ff00000041858 */
[C---:B------:R-:W-:Y:S08]  /*3780*/  HMMA.16816.F32.BF16 R68, R92.reuse, R56, R68 ;  /* 0x000000385c44723c */ /* 0x040ff00000041844 */
[----:B------:R-:W-:Y:S08]  /*3790*/  HMMA.16816.F32.BF16 R72, R92, R52, R72 ;  /* 0x000000345c48723c */ /* 0x000ff00000041848 */
[C---:B-1----:R-:W-:Y:S08]  /*37a0*/  HMMA.16816.F32.BF16 R80, R64.reuse, R44, R80 ;  /* 0x0000002c4050723c */ /* 0x042ff00000041850 */
[C---:B------:R-:W-:Y:S08]  /*37b0*/  HMMA.16816.F32.BF16 R84, R64.reuse, R56, R84 ;  /* 0x000000384054723c */ /* 0x040ff00000041854 */
[C---:B------:R-:W-:Y:S08]  /*37c0*/  HMMA.16816.F32.BF16 R60, R64.reuse, R52, R60 ;  /* 0x00000034403c723c */ /* 0x040ff0000004183c */
[-C--:B--2---:R-:W-:Y:S01]  /*37d0*/  HMMA.16816.F32.BF16 R120, R64, R48.reuse, R120 ;  /* 0x000000304078723c */ /* 0x084fe20000041878 */
[----:B------:R-:W-:Y:S07]  /*37e0*/  LDSM.16.MT88.4 R64, [R4+0x2000] ;  /* 0x002000000440783b */ /* 0x000fee0000004200 */
[----:B------:R-:W-:Y:S01]  /*37f0*/  HMMA.16816.F32.BF16 R76, R92, R48, R76 ;  /* 0x000000305c4c723c */ /* 0x000fe2000004184c */
[----:B------:R-:W0:Y:S07]  /*3800*/  LDSM.16.MT88.4 R92, [R4+0x2080] ;  /* 0x00208000045c783b */ /* 0x000e2e0000004200 */
[C---:B---3--:R-:W-:Y:S08]  /*3810*/  HMMA.16816.F32.BF16 R88, R112.reuse, R46, R88 ;  /* 0x0000002e7058723c */ /* 0x048ff00000041858 */
[C---:B------:R-:W-:Y:S08]  /*3820*/  HMMA.16816.F32.BF16 R68, R112.reuse, R58, R68 ;  /* 0x0000003a7044723c */ /* 0x040ff00000041844 */
[----:B------:R-:W-:Y:S08]  /*3830*/  HMMA.16816.F32.BF16 R72, R112, R54, R72 ;  /* 0x000000367048723c */ /* 0x000ff00000041848 */
[C---:B----4-:R-:W-:Y:S08]  /*3840*/  HMMA.16816.F32.BF16 R80, R116.reuse, R46, R80 ;  /* 0x0000002e7450723c */ /* 0x050ff00000041850 */
[C---:B------:R-:W-:Y:S08]  /*3850*/  HMMA.16816.F32.BF16 R84, R116.reuse, R58, R84 ;  /* 0x0000003a7454723c */ /* 0x040ff00000041854 */
[C---:B------:R-:W-:Y:S08]  /*3860*/  HMMA.16816.F32.BF16 R60, R116.reuse, R54, R60 ;  /* 0x00000036743c723c */ /* 0x040ff0000004183c */
[-C--:B------:R-:W-:Y:S01]  /*3870*/  HMMA.16816.F32.BF16 R120, R116, R50.reuse, R120 ;  /* 0x000000327478723c */ /* 0x080fe20000041878 */
[----:B------:R-:W-:Y:S07]  /*3880*/  LDSM.16.MT88.4 R116, [R4+0x3000] ;  /* 0x003000000474783b */ /* 0x000fee0000004200 */
[----:B------:R-:W-:Y:S01]  /*3890*/  HMMA.16816.F32.BF16 R112, R112, R50, R76 ;  /* 0x000000327070723c */ /* 0x000fe2000004184c */
[----:B------:R-:W1:Y:S07]  /*38a0*/  LDSM.16.MT88.4 R76, [R4+0x3080] ;  /* 0x00308000044c783b */ /* 0x000e6e0000004200 */
[C---:B0-----:R-:W-:Y:S08]  /*38b0*/  HMMA.16816.F32.BF16 R88, R92.reuse, R108, R88 ;  /* 0x0000006c5c58723c */ /* 0x041ff00000041858 */
[C---:B------:R-:W-:Y:S08]  /*38c0*/  HMMA.16816.F32.BF16 R68, R92.reuse, R104, R68 ;  /* 0x000000685c44723c */ /* 0x040ff00000041844 */
[----:B------:R-:W-:Y:S08]  /*38d0*/  HMMA.16816.F32.BF16 R72, R92, R100, R72 ;  /* 0x000000645c48723c */ /* 0x000ff00000041848 */
[C---:B------:R-:W-:Y:S08]  /*38e0*/  HMMA.16816.F32.BF16 R80, R64.reuse, R108, R80 ;  /* 0x0000006c4050723c */ /* 0x040ff00000041850 */
[C---:B------:R-:W-:Y:S08]  /*38f0*/  HMMA.16816.F32.BF16 R84, R64.reuse, R104, R84 ;  /* 0x000000684054723c */ /* 0x040ff00000041854 */
[C---:B------:R-:W-:Y:S08]  /*3900*/  HMMA.16816.F32.BF16 R60, R64.reuse, R100, R60 ;  /* 0x00000064403c723c */ /* 0x040ff0000004183c */
[-C--:B------:R-:W-:Y:S08]  /*3910*/  HMMA.16816.F32.BF16 R120, R64, R96.reuse, R120 ;  /* 0x000000604078723c */ /* 0x080ff00000041878 */
[----:B------:R-:W-:Y:S01]  /*3920*/  HMMA.16816.F32.BF16 R112, R92, R96, R112 ;  /* 0x000000605c70723c */ /* 0x000fe20000041870 */
[----:B------:R-:W-:-:S04]  /*3930*/  IADD3 R163, R163, -0x1, RZ ;  /* 0xffffffffa3a37810 */ /* 0x000fc80007ffe0ff */
[----:B------:R-:W-:-:S03]  /*3940*/  ISETP.NE.U32.AND P0, PT, R163, RZ, PT ;  /* 0x000000ffa300720c */ /* 0x000fc60003f05070 */
[----:B-1----:R-:W-:Y:S01]  /*3950*/  HMMA.16816.F32.BF16 R88, R76, R110, R88 ;  /* 0x0000006e4c58723c */ /* 0x002fe20000041858 */
[----:B------:R-:W-:Y:S01]  /*3960*/  IMAD.WIDE R200, R2, 0x2, R200 ;  /* 0x0000000202c87825 */ /* 0x000fe200078e02c8 */
[----:B------:R-:W-:-:S06]  /*3970*/  IADD3 R168, R168, -0x40, RZ ;  /* 0xffffffc0a8a87810 */ /* 0x000fcc0007ffe0ff */
[----:B------:R-:W-:Y:S01]  /*3980*/  HMMA.16816.F32.BF16 R68, R76, R106, R68 ;  /* 0x0000006a4c44723c */ /* 0x000fe20000041844 */
[----:B------:R-:W-:-:S07]  /*3990*/  IMAD.WIDE R198, R2, 0x2, R198 ;  /* 0x0000000202c67825 */ /* 0x000fce00078e02c6 */
[----:B------:R-:W-:Y:S01]  /*39a0*/  HMMA.16816.F32.BF16 R72, R76, R102, R72 ;  /* 0x000000664c48723c */ /* 0x000fe20000041848 */
[----:B------:R-:W-:-:S04]  /*39b0*/  IMAD.WIDE R196, R2, 0x2, R196 ;  /* 0x0000000202c47825 */ /* 0x000fc800078e02c4 */
[----:B------:R-:W-:-:S03]  /*39c0*/  IMAD.WIDE R194, R2, 0x2, R194 ;  /* 0x0000000202c27825 */ /* 0x000fc600078e02c2 */
        /* <DEDUP_REMOVED lines=14> */
[----:B------:R-:W-:-:S04]  /*3ab0*/  IMAD.WIDE R174, R2, 0x2, R174 ;  /* 0x0000000202ae7825 */ /* 0x000fc800078e02ae */
[----:B------:R-:W-:-:S04]  /*3ac0*/  IMAD.WIDE R172, R2, 0x2, R172 ;  /* 0x0000000202ac7825 */ /* 0x000fc800078e02ac */
[----:B------:R-:W-:-:S04]  /*3ad0*/  IMAD.WIDE R170, R2, 0x2, R170 ;  /* 0x0000000202aa7825 */ /* 0x000fc800078e02aa */
[----:B------:R-:W-:Y:S01]  /*3ae0*/  IMAD.WIDE R202, R0, 0x2, R202 ;  /* 0x0000000200ca7825 */ /* 0x000fe200078e02ca */
[----:B------:R-:W-:Y:S01]  /*3af0*/  @!P0 CALL.REL.NOINC `(.L_x_1) ;  /* 0x0000001000008944 */ /* 0x000fe20003c00000 */
[----:B------:R-:W-:Y:S05]  /*3b00*/  BRA `(.L_x_2) ;  /* 0xffffe37000007947 */ /* 0x000fea000383ffff */
.L_x_1:
[----:B------:R-:W-:Y:S02]  /*3b10*/  F2FP.BF16.PACK_AB R25, R71, R70 ;  /* 0x000000464719723e */ /* 0x000fe400000010ff */
[----:B------:R-:W-:Y:S02]  /*3b20*/  F2FP.BF16.PACK_AB R69, R69, R68 ;  /* 0x000000444545723e */ /* 0x000fe400000010ff */
[----:B------:R-:W-:Y:S02]  /*3b30*/  F2FP.BF16.PACK_AB R21, R87, R86 ;  /* 0x000000565715723e */ /* 0x000fe400000010ff */
[----:B------:R-:W-:Y:S02]  /*3b40*/  F2FP.BF16.PACK_AB R85, R85, R84 ;  /* 0x000000545555723e */ /* 0x000fe400000010ff */
[----:B------:R-:W-:Y:S02]  /*3b50*/  F2FP.BF16.PACK_AB R27, R79, R78 ;  /* 0x0000004e4f1b723e */ /* 0x000fe400000010ff */
[----:B------:R-:W-:-:S02]  /*3b60*/  F2FP.BF16.PACK_AB R26, R75, R74 ;  /* 0x0000004a4b1a723e */ /* 0x000fc400000010ff */
        /* <DEDUP_REMOVED lines=10> */
.L_x_0:
[----:B------:R-:W-:Y:S01]  /*3c10*/  BAR.SYNC.DEFER_BLOCKING 0x0 ;  /* 0x0000000000007b1d */ /* 0x000fe20000010000 */
[----:B------:R-:W-:Y:S01]  /*3c20*/  IMAD.SHL.U32 R0, R9, 0x8, RZ ;  /* 0x0000000809007824 */ /* 0x000fe200078e00ff */
[----:B------:R-:W-:Y:S01]  /*3c30*/  ISETP.GE.AND P0, PT, R7, c[0x0][0x178], PT ;  /* 0x00005e0007007a0c */ /* 0x000fe20003f06270 */
[C---:B------:R-:W-:Y:S02]  /*3c40*/  IMAD.SHL.U32 R2, R9.reuse, 0x100, RZ ;  /* 0x0000010009027824 */ /* 0x040fe400078e00ff */
[C---:B------:R-:W-:Y:S01]  /*3c50*/  IMAD.SHL.U32 R3, R9.reuse, 0x4, RZ ;  /* 0x0000000409037824 */ /* 0x040fe200078e00ff */
[----:B------:R-:W-:Y:S01]  /*3c60*/  LOP3.LUT R4, R0, 0x300, RZ, 0xc0, !PT ;  /* 0x0000030000047812 */ /* 0x000fe200078ec0ff */
[C---:B------:R-:W-:Y:S01]  /*3c70*/  IMAD.SHL.U32 R0, R9.reuse, 0x20, RZ ;  /* 0x0000002009007824 */ /* 0x040fe200078e00ff */
[----:B------:R-:W-:Y:S01]  /*3c80*/  LOP3.LUT R5, R2, 0x1800, RZ, 0xc0, !PT ;  /* 0x0000180002057812 */ /* 0x000fe200078ec0ff */
[----:B------:R-:W-:Y:S01]  /*3c90*/  IMAD.SHL.U32 R9, R9, 0x400, RZ ;  /* 0x0000040009097824 */ /* 0x000fe200078e00ff */
[----:B------:R-:W-:Y:S01]  /*3ca0*/  LOP3.LUT R3, R4, 0x70, R3, 0xf8, !PT ;  /* 0x0000007004037812 */ /* 0x000fe200078ef803 */
[----:B------:R-:W-:Y:S01]  /*3cb0*/  IMAD R7, R7, c[0x0][0x194], RZ ;  /* 0x0000650007077a24 */ /* 0x000fe200078e02ff */
[----:B------:R-:W-:-:S02]  /*3cc0*/  LOP3.LUT R0, R5, 0x60, R0, 0xf8, !PT ;  /* 0x0000006005007812 */ /* 0x000fc400078ef800 */
[----:B------:R-:W-:Y:S02]  /*3cd0*/  LOP3.LUT R9, R9, 0x1800, RZ, 0xc0, !PT ;  /* 0x0000180009097812 */ /* 0x000fe400078ec0ff */
[----:B------:R-:W-:Y:S02]  /*3ce0*/  LOP3.LUT R3, R0, R3, RZ, 0x3c, !PT ;  /* 0x0000000300037212 */ /* 0x000fe400078e3cff */
[C---:B------:R-:W-:Y:S01]  /*3cf0*/  LEA R28, P2, R7.reuse, c[0x0][0x170], 0x1 ;  /* 0x00005c00071c7a11 */ /* 0x040fe200078408ff */
[----:B------:R-:W-:Y:S01]  /*3d00*/  IMAD R166, R166, 0x10, R9 ;  /* 0x00000010a6a67824 */ /* 0x000fe200078e0209 */
[----:B------:R-:W-:Y:S02]  /*3d10*/  IADD3 R0, R8, 0x2, RZ ;  /* 0x0000000208007810 */ /* 0x000fe40007ffe0ff */
[----:B------:R-:W-:Y:S01]  /*3d20*/  LEA.HI.X.SX32 R30, R7, c[0x0][0x174], 0x1, P2 ;  /* 0x00005d00071e7a11 */ /* 0x000fe200010f0eff */
[----:B------:R-:W-:Y:S01]  /*3d30*/  STS.128 [R3], R84 ;  /* 0x0000005403007388 */ /* 0x000fe20000000c00 */
[----:B------:R-:W-:-:S02]  /*3d40*/  LOP3.LUT R12, R166, 0x20, RZ, 0x3c, !PT ;  /* 0x00000020a60c7812 */ /* 0x000fc400078e3cff */
[----:B------:R-:W-:Y:S01]  /*3d50*/  LOP3.LUT R4, R166, 0x40, RZ, 0x3c, !PT ;  /* 0x00000040a6047812 */ /* 0x000fe200078e3cff */
[----:B------:R0:W-:Y:S01]  /*3d60*/  STS.128 [R3+0x80], R20 ;  /* 0x0000801403007388 */ /* 0x0001e20000000c00 */
[----:B------:R-:W-:Y:S02]  /*3d70*/  IADD3 R2, R8, 0x1, RZ ;  /* 0x0000000108027810 */ /* 0x000fe40007ffe0ff */
[----:B------:R-:W-:Y:S01]  /*3d80*/  ISETP.LT.AND P4, PT, R0, c[0x0][0x17c], !P0 ;  /* 0x00005f0000007a0c */ /* 0x000fe20004781270 */
[----:B------:R-:W-:Y:S01]  /*3d90*/  STS.128 [R3+0x400], R68 ;  /* 0x0004004403007388 */ /* 0x000fe20000000c00 */
[C---:B------:R-:W-:Y:S02]  /*3da0*/  ISETP.LT.AND P1, PT, R8.reuse, c[0x0][0x17c], !P0 ;  /* 0x00005f0008007a0c */ /* 0x040fe40004721270 */
[----:B------:R-:W-:Y:S01]  /*3db0*/  IADD3 R0, R8, 0x3, RZ ;  /* 0x0000000308007810 */ /* 0x000fe20007ffe0ff */
[----:B------:R1:W-:Y:S04]  /*3dc0*/  STS.128 [R3+0x480], R24 ;  /* 0x0004801803007388 */ /* 0x0003e80000000c00 */
[----:B------:R-:W-:Y:S01]  /*3dd0*/  BAR.SYNC.DEFER_BLOCKING 0x0 ;  /* 0x0000000000007b1d */ /* 0x000fe20000010000 */
[----:B------:R-:W-:-:S02]  /*3de0*/  ISETP.LT.AND P5, PT, R2, c[0x0][0x17c], !P0 ;  /* 0x00005f0002007a0c */ /* 0x000fc400047a1270 */
[----:B------:R-:W-:Y:S02]  /*3df0*/  ISETP.LT.AND P3, PT, R0, c[0x0][0x17c], !P0 ;  /* 0x00005f0000007a0c */ /* 0x000fe40004761270 */
[----:B0-----:R-:W-:Y:S02]  /*3e00*/  LOP3.LUT R20, R166, 0x60, RZ, 0x3c, !PT ;  /* 0x00000060a6147812 */ /* 0x001fe400078e3cff */
[----:B------:R-:W-:-:S04]  /*3e10*/  IADD3 R0, R8, 0x4, RZ ;  /* 0x0000000408007810 */ /* 0x000fc80007ffe0ff */
[----:B------:R-:W-:Y:S01]  /*3e20*/  ISETP.LT.AND P2, PT, R0, c[0x0][0x17c], !P0 ;  /* 0x00005f0000007a0c */ /* 0x000fe20004741270 */
[C---:B-1----:R-:W-:Y:S01]  /*3e30*/  IMAD R3, R8.reuse, c[0x0][0x198], RZ ;  /* 0x0000660008037a24 */ /* 0x042fe200078e02ff */
[----:B------:R-:W-:-:S04]  /*3e40*/  IADD3 R0, R8, 0x5, RZ ;  /* 0x0000000508007810 */ /* 0x000fc80007ffe0ff */
[C---:B------:R-:W-:Y:S02]  /*3e50*/  LEA R2, P6, R3.reuse, R28, 0x1 ;  /* 0x0000001c03027211 */ /* 0x040fe400078c08ff */
[C---:B------:R-:W-:Y:S02]  /*3e60*/  IADD3 R9, R3.reuse, c[0x0][0x198], RZ ;  /* 0x0000660003097a10 */ /* 0x040fe40007ffe0ff */
[----:B------:R-:W-:Y:S02]  /*3e70*/  LEA.HI.X.SX32 R3, R3, R30, 0x1, P6 ;  /* 0x0000001e03037211 */ /* 0x000fe400030f0eff */
[C---:B------:R-:W-:Y:S01]  /*3e80*/  LEA R10, P6, R9.reuse, R28, 0x1 ;  /* 0x0000001c090a7211 */ /* 0x040fe200078c08ff */
[----:B------:R-:W0:Y:S01]  /*3e90*/  LDS.128 R16, [R166] ;  /* 0x00000000a6107984 */ /* 0x000e220000000c00 */
[C---:B------:R-:W-:Y:S02]  /*3ea0*/  IADD3 R25, R9.reuse, c[0x0][0x198], RZ ;  /* 0x0000660009197a10 */ /* 0x040fe40007ffe0ff */
[----:B------:R-:W-:Y:S01]  /*3eb0*/  LEA.HI.X.SX32 R11, R9, R30, 0x1, P6 ;  /* 0x0000001e090b7211 */ /* 0x000fe200030f0eff */
[----:B------:R-:W1:Y:S01]  /*3ec0*/  LDS.128 R12, [R12] ;  /* 0x000000000c0c7984 */ /* 0x000e620000000c00 */
[----:B------:R-:W-:-:S02]  /*3ed0*/  LEA R24, P6, R25, R28, 0x1 ;  /* 0x0000001c19187211 */ /* 0x000fc400078c08ff */
[C---:B------:R-:W-:Y:S01]  /*3ee0*/  IADD3 R9, R25.reuse, c[0x0][0x198], RZ ;  /* 0x0000660019097a10 */ /* 0x040fe20007ffe0ff */
[----:B------:R-:W2:Y:S01]  /*3ef0*/  LDS.128 R4, [R4] ;  /* 0x0000000004047984 */ /* 0x000ea20000000c00 */
[----:B------:R-:W-:-:S03]  /*3f00*/  LEA.HI.X.SX32 R25, R25, R30, 0x1, P6 ;  /* 0x0000001e19197211 */ /* 0x000fc600030f0eff */
[----:B------:R-:W3:Y:S04]  /*3f10*/  LDS.128 R20, [R20] ;  /* 0x0000000014147984 */ /* 0x000ee80000000c00 */
[----:B0-----:R0:W-:Y:S01]  /*3f20*/  @P1 STG.E.U16 [R2.64], R16 ;  /* 0x0000001002001986 */ /* 0x0011e2000c101504 */
[----:B------:R-:W-:Y:S02]  /*3f30*/  ISETP.LT.AND P1, PT, R0, c[0x0][0x17c], !P0 ;  /* 0x00005f0000007a0c */ /* 0x000fe40004721270 */
[----:B------:R-:W-:Y:S02]  /*3f40*/  IADD3 R0, R8, 0x6, RZ ;  /* 0x0000000608007810 */ /* 0x000fe40007ffe0ff */
[----:B0-----:R-:W-:Y:S02]  /*3f50*/  PRMT R3, R16, 0x7632, R3 ;  /* 0x0000763210037816 */ /* 0x001fe40000000003 */
[----:B------:R-:W-:-:S02]  /*3f60*/  LEA R2, P6, R9, R28, 0x1 ;  /* 0x0000001c09027211 */ /* 0x000fc400078c08ff */
[----:B------:R-:W-:Y:S01]  /*3f70*/  IADD3 R16, R9, c[0x0][0x198], RZ ;  /* 0x0000660009107a10 */ /* 0x000fe20007ffe0ff */
[----:B------:R0:W-:Y:S01]  /*3f80*/  @P5 STG.E.U16 [R10.64], R3 ;  /* 0x000000030a005986 */ /* 0x0001e2000c101504 */
[----:B------:R-:W-:Y:S02]  /*3f90*/  ISETP.LT.AND P5, PT, R0, c[0x0][0x17c], !P0 ;  /* 0x00005f0000007a0c */ /* 0x000fe400047a1270 */
[----:B------:R-:W-:Y:S01]  /*3fa0*/  IADD3 R0, R8, 0x7, RZ ;  /* 0x0000000708007810 */ /* 0x000fe20007ffe0ff */
[----:B-1----:R1:W-:Y:S03]  /*3fb0*/  @P4 STG.E.U16 [R24.64], R12 ;  /* 0x0000000c18004986 */ /* 0x0023e6000c101504 */
[----:B------:R-:W-:Y:S02]  /*3fc0*/  ISETP.LT.AND P4, PT, R0, c[0x0][0x17c], !P0 ;  /* 0x00005f0000007a0c */ /* 0x000fe40004781270 */
[----:B------:R-:W-:-:S02]  /*3fd0*/  IADD3 R0, R8, 0x8, RZ ;  /* 0x0000000808007810 */ /* 0x000fc40007ffe0ff */
[----:B0-----:R-:W-:Y:S02]  /*3fe0*/  LEA.HI.X.SX32 R3, R9, R30, 0x1, P6 ;  /* 0x0000001e09037211 */ /* 0x001fe400030f0eff */
[----:B------:R-:W-:Y:S02]  /*3ff0*/  PRMT R11, R12, 0x7632, R11 ;  /* 0x000076320c0b7816 */ /* 0x000fe4000000000b */
[C---:B------:R-:W-:Y:S02]  /*4000*/  LEA R26, P6, R16.reuse, R28, 0x1 ;  /* 0x0000001c101a7211 */ /* 0x040fe400078c08ff */
[C---:B------:R-:W-:Y:S01]  /*4010*/  IADD3 R9, R16.reuse, c[0x0][0x198], RZ ;  /* 0x0000660010097a10 */ /* 0x040fe20007ffe0ff */
[----:B------:R0:W-:Y:S01]  /*4020*/  @P3 STG.E.U16 [R2.64], R11 ;  /* 0x0000000b02003986 */ /* 0x0001e2000c101504 */
[----:B------:R-:W-:Y:S02]  /*4030*/  LEA.HI.X.SX32 R27, R16, R30, 0x1, P6 ;  /* 0x0000001e101b7211 */ /* 0x000fe400030f0eff */
[----:B------:R-:W-:-:S02]  /*4040*/  LEA R10, P6, R9, R28, 0x1 ;  /* 0x0000001c090a7211 */ /* 0x000fc400078c08ff */
[----:B------:R-:W-:Y:S01]  /*4050*/  ISETP.LT.AND P3, PT, R0, c[0x0][0x17c], !P0 ;  /* 0x00005f0000007a0c */ /* 0x000fe20004761270 */
[----:B--2---:R2:W-:Y:S01]  /*4060*/  @P2 STG.E.U16 [R26.64], R4 ;  /* 0x000000041a002986 */ /* 0x0045e2000c101504 */
[C---:B-1----:R-:W-:Y:S02]  /*4070*/  IADD3 R12, R9.reuse, c[0x0][0x198], RZ ;  /* 0x00006600090c7a10 */ /* 0x042fe40007ffe0ff */
[----:B------:R-:W-:Y:S02]  /*4080*/  IADD3 R0, R8, 0x9, RZ ;  /* 0x0000000908007810 */ /* 0x000fe40007ffe0ff */
[----:B0-----:R-:W-:Y:S02]  /*4090*/  LEA.HI.X.SX32 R11, R9, R30, 0x1, P6 ;  /* 0x0000001e090b7211 */ /* 0x001fe400030f0eff */
[----:B------:R-:W-:Y:S02]  /*40a0*/  LEA R24, P6, R12, R28, 0x1 ;  /* 0x0000001c0c187211 */ /* 0x000fe400078c08ff */
[----:B------:R-:W-:-:S02]  /*40b0*/  PRMT R9, R4, 0x7632, R9 ;  /* 0x0000763204097816 */ /* 0x000fc40000000009 */
[----:B------:R-:W-:Y:S02]  /*40c0*/  ISETP.LT.AND P2, PT, R0, c[0x0][0x17c], !P0 ;  /* 0x00005f0000007a0c */ /* 0x000fe40004741270 */
[----:B------:R-:W-:Y:S01]  /*40d0*/  IADD3 R3, R12, c[0x0][0x198], RZ ;  /* 0x000066000c037a10 */ /* 0x000fe20007ffe0ff */
[----:B------:R0:W-:Y:S01]  /*40e0*/  @P1 STG.E.U16 [R10.64], R9 ;  /* 0x000000090a001986 */ /* 0x0001e2000c101504 */
[----:B------:R-:W-:Y:S02]  /*40f0*/  IADD3 R0, R8, 0xa, RZ ;  /* 0x0000000a08007810 */ /* 0x000fe40007ffe0ff */
[----:B------:R-:W-:Y:S02]  /*4100*/  LEA.HI.X.SX32 R25, R12, R30, 0x1, P6 ;  /* 0x0000001e0c197211 */ /* 0x000fe400030f0eff */
[C---:B------:R-:W-:Y:S02]  /*4110*/  LEA R2, P6, R3.reuse, R28, 0x1 ;  /* 0x0000001c03027211 */ /* 0x040fe400078c08ff */
[----:B------:R-:W-:Y:S01]  /*4120*/  ISETP.LT.AND P1, PT, R0, c[0x0][0x17c], !P0 ;  /* 0x00005f0000007a0c */ /* 0x000fe20004721270 */
[----:B---3--:R-:W-:Y:S01]  /*4130*/  @P5 STG.E.U16 [R24.64], R20 ;  /* 0x0000001418005986 */ /* 0x008fe2000c101504 */
[----:B--2---:R-:W-:-:S02]  /*4140*/  IADD3 R4, R3, c[0x0][0x198], RZ ;  /* 0x0000660003047a10 */ /* 0x004fc40007ffe0ff */
[----:B------:R-:W-:Y:S02]  /*4150*/  IADD3 R0, R8, 0xb, RZ ;  /* 0x0000000b08007810 */ /* 0x000fe40007ffe0ff */
[----:B------:R-:W-:Y:S02]  /*4160*/  LEA.HI.X.SX32 R3, R3, R30, 0x1, P6 ;  /* 0x0000001e03037211 */ /* 0x000fe400030f0eff */
[----:B0-----:R-:W-:Y:S02]  /*4170*/  PRMT R11, R20, 0x7632, R11 ;  /* 0x00007632140b7816 */ /* 0x001fe4000000000b */
[----:B------:R-:W-:Y:S02]  /*4180*/  LEA R26, P6, R4, R28, 0x1 ;  /* 0x0000001c041a7211 */ /* 0x000fe400078c08ff */
[----:B------:R-:W-:Y:S01]  /*4190*/  ISETP.LT.AND P5, PT, R0, c[0x0][0x17c], !P0 ;  /* 0x00005f0000007a0c */ /* 0x000fe200047a1270 */
[----:B------:R0:W-:Y:S01]  /*41a0*/  @P4 STG.E.U16 [R2.64], R11 ;  /* 0x0000000b02004986 */ /* 0x0001e2000c101504 */
[----:B------:R-:W-:-:S02]  /*41b0*/  IADD3 R9, R4, c[0x0][0x198], RZ ;  /* 0x0000660004097a10 */ /* 0x000fc40007ffe0ff */
[----:B------:R-:W-:Y:S02]  /*41c0*/  IADD3 R0, R8, 0xc, RZ ;  /* 0x0000000c08007810 */ /* 0x000fe40007ffe0ff */
[----:B------:R-:W-:Y:S02]  /*41d0*/  LEA.HI.X.SX32 R27, R4, R30, 0x1, P6 ;  /* 0x0000001e041b7211 */ /* 0x000fe400030f0eff */
[C---:B------:R-:W-:Y:S02]  /*41e0*/  LEA R10, P6, R9.reuse, R28, 0x1 ;  /* 0x0000001c090a7211 */ /* 0x040fe400078c08ff */
[----:B------:R-:W-:Y:S01]  /*41f0*/  ISETP.LT.AND P4, PT, R0, c[0x0][0x17c], !P0 ;  /* 0x00005f0000007a0c */ /* 0x000fe20004781270 */
[----:B------:R-:W-:Y:S01]  /*4200*/  @P3 STG.E.U16 [R26.64], R17 ;  /* 0x000000111a003986 */ /* 0x000fe2000c101504 */
[----:B------:R-:W-:Y:S02]  /*4210*/  IADD3 R4, R9, c[0x0][0x198], RZ ;  /* 0x0000660009047a10 */ /* 0x000fe40007ffe0ff */
[----:B------:R-:W-:-:S02]  /*4220*/  IADD3 R0, R8, 0xd, RZ ;  /* 0x0000000d08007810 */ /* 0x000fc40007ffe0ff */
[----:B0-----:R-:W-:Y:S02]  /*4230*/  LEA.HI.X.SX32 R11, R9, R30, 0x1, P6 ;  /* 0x0000001e090b7211 */ /* 0x001fe400030f0eff */
[----:B------:R-:W-:Y:S02]  /*4240*/  LEA R24, P6, R4, R28, 0x1 ;  /* 0x0000001c04187211 */ /* 0x000fe400078c08ff */
[----:B------:R-:W-:Y:S02]  /*4250*/  PRMT R9, R17, 0x7632, R9 ;  /* 0x0000763211097816 */ /* 0x000fe40000000009 */
[----:B------:R-:W-:Y:S02]  /*4260*/  ISETP.LT.AND P3, PT, R0, c[0x0][0x17c], !P0 ;  /* 0x00005f0000007a0c */ /* 0x000fe40004761270 */
[----:B------:R-:W-:Y:S01]  /*4270*/  IADD3 R3, R4, c[0x0][0x198], RZ ;  /* 0x0000660004037a10 */ /* 0x000fe20007ffe0ff */
[----:B------:R0:W-:Y:S01]  /*4280*/  @P2 STG.E.U16 [R10.64], R9 ;  /* 0x000000090a002986 */ /* 0x0001e2000c101504 */
[----:B------:R-:W-:-:S02]  /*4290*/  IADD3 R0, R8, 0xe, RZ ;  /* 0x0000000e08007810 */ /* 0x000fc40007ffe0ff */
[----:B------:R-:W-:Y:S02]  /*42a0*/  LEA.HI.X.SX32 R25, R4, R30, 0x1, P6 ;  /* 0x0000001e04197211 */ /* 0x000fe400030f0eff */
[C---:B------:R-:W-:Y:S02]  /*42b0*/  LEA R2, P6, R3.reuse, R28, 0x1 ;  /* 0x0000001c03027211 */ /* 0x040fe400078c08ff */
[----:B------:R-:W-:Y:S01]  /*42c0*/  ISETP.LT.AND P2, PT, R0, c[0x0][0x17c], !P0 ;  /* 0x00005f0000007a0c */ /* 0x000fe20004741270 */
[----:B------:R-:W-:Y:S01]  /*42d0*/  @P1 STG.E.U16 [R24.64], R13 ;  /* 0x0000000d18001986 */ /* 0x000fe2000c101504 */
[C---:B------:R-:W-:Y:S02]  /*42e0*/  IADD3 R4, R3.reuse, c[0x0][0x198], RZ ;  /* 0x0000660003047a10 */ /* 0x040fe40007ffe0ff */
[----:B------:R-:W-:Y:S02]  /*42f0*/  IADD3 R0, R8, 0xf, RZ ;  /* 0x0000000f08007810 */ /* 0x000fe40007ffe0ff */
[----:B------:R-:W-:-:S02]  /*4300*/  LEA.HI.X.SX32 R3, R3, R30, 0x1, P6 ;  /* 0x0000001e03037211 */ /* 0x000fc400030f0eff */
[----:B0-----:R-:W-:Y:S02]  /*4310*/  PRMT R11, R13, 0x7632, R11 ;  /* 0x000076320d0b7816 */ /* 0x001fe4000000000b */
[----:B------:R-:W-:Y:S02]  /*4320*/  LEA R16, P6, R4, R28, 0x1 ;  /* 0x0000001c04107211 */ /* 0x000fe400078c08ff */
[----:B------:R-:W-:Y:S01]  /*4330*/  ISETP.LT.AND P1, PT, R0, c[0x0][0x17c], !P0 ;  /* 0x00005f0000007a0c */ /* 0x000fe20004721270 */
[----:B------:R0:W-:Y:S01]  /*4340*/  @P5 STG.E.U16 [R2.64], R11 ;  /* 0x0000000b02005986 */ /* 0x0001e2000c101504 */
[----:B------:R-:W-:Y:S02]  /*4350*/  IADD3 R9, R4, c[0x0][0x198], RZ ;  /* 0x0000660004097a10 */ /* 0x000fe40007ffe0ff */
[----:B------:R-:W-:Y:S02]  /*4360*/  IADD3 R0, R8, 0x10, RZ ;  /* 0x0000001008007810 */ /* 0x000fe40007ffe0ff */
[----:B------:R-:W-:-:S02]  /*4370*/  LEA.HI.X.SX32 R17, R4, R30, 0x1, P6 ;  /* 0x0000001e04117211 */ /* 0x000fc400030f0eff */
[C---:B------:R-:W-:Y:S02]  /*4380*/  LEA R10, P6, R9.reuse, R28, 0x1 ;  /* 0x0000001c090a7211 */ /* 0x040fe400078c08ff */
[----:B------:R-:W-:Y:S01]  /*4390*/  ISETP.LT.AND P5, PT, R0, c[0x0][0x17c], !P0 ;  /* 0x00005f0000007a0c */ /* 0x000fe200047a1270 */
[----:B------:R1:W-:Y:S01]  /*43a0*/  @P4 STG.E.U16 [R16.64], R5 ;  /* 0x0000000510004986 */ /* 0x0003e2000c101504 */
[C---:B------:R-:W-:Y:S02]  /*43b0*/  IADD3 R4, R9.reuse, c[0x0][0x198], RZ ;  /* 0x0000660009047a10 */ /* 0x040fe40007ffe0ff */
[----:B------:R-:W-:Y:S02]  /*43c0*/  IADD3 R0, R8, 0x11, RZ ;  /* 0x0000001108007810 */ /* 0x000fe40007ffe0ff */
[----:B0-----:R-:W-:Y:S02]  /*43d0*/  LEA.HI.X.SX32 R11, R9, R30, 0x1, P6 ;  /* 0x0000001e090b7211 */ /* 0x001fe400030f0eff */
[----:B------:R-:W-:-:S02]  /*43e0*/  LEA R12, P6, R4, R28, 0x1 ;  /* 0x0000001c040c7211 */ /* 0x000fc400078c08ff */
[----:B------:R-:W-:Y:S02]  /*43f0*/  PRMT R9, R5, 0x7632, R9 ;  /* 0x0000763205097816 */ /* 0x000fe40000000009 */
[----:B------:R-:W-:Y:S02]  /*4400*/  ISETP.LT.AND P4, PT, R0, c[0x0][0x17c], !P0 ;  /* 0x00005f0000007a0c */ /* 0x000fe40004781270 */
[----:B------:R-:W-:Y:S01]  /*4410*/  IADD3 R3, R4, c[0x0][0x198], RZ ;  /* 0x0000660004037a10 */ /* 0x000fe20007ffe0ff */
[----:B------:R0:W-:Y:S01]  /*4420*/  @P3 STG.E.U16 [R10.64], R9 ;  /* 0x000000090a003986 */ /* 0x0001e2000c101504 */
[----:B------:R-:W-:Y:S02]  /*4430*/  IADD3 R0, R8, 0x12, RZ ;  /* 0x0000001208007810 */ /* 0x000fe40007ffe0ff */
[----:B------:R-:W-:Y:S02]  /*4440*/  LEA.HI.X.SX32 R13, R4, R30, 0x1, P6 ;  /* 0x0000001e040d7211 */ /* 0x000fe400030f0eff */
[----:B------:R-:W-:-:S02]  /*4450*/  LEA R2, P6, R3, R28, 0x1 ;  /* 0x0000001c03027211 */ /* 0x000fc400078c08ff */
[----:B------:R-:W-:Y:S01]  /*4460*/  ISETP.LT.AND P3, PT, R0, c[0x0][0x17c], !P0 ;  /* 0x00005f0000007a0c */ /* 0x000fe20004761270 */
[----:B------:R2:W-:Y:S01]  /*4470*/  @P2 STG.E.U16 [R12.64], R21 ;  /* 0x000000150c002986 */ /* 0x0005e2000c101504 */
[C---:B-1----:R-:W-:Y:S02]  /*4480*/  IADD3 R5, R3.reuse, c[0x0][0x198], RZ ;  /* 0x0000660003057a10 */ /* 0x042fe40007ffe0ff */
[----:B------:R-:W-:Y:S02]  /*4490*/  IADD3 R0, R8, 0x13, RZ ;  /* 0x0000001308007810 */ /* 0x000fe40007ffe0ff */
[----:B------:R-:W-:Y:S02]  /*44a0*/  LEA.HI.X.SX32 R3, R3, R30, 0x1, P6 ;  /* 0x0000001e03037211 */ /* 0x000fe400030f0eff */
[----:B0-----:R-:W-:Y:S02]  /*44b0*/  PRMT R11, R21, 0x7632, R11 ;  /* 0x00007632150b7816 */ /* 0x001fe4000000000b */
[----:B------:R-:W-:-:S02]  /*44c0*/  LEA R4, P6, R5, R28, 0x1 ;  /* 0x0000001c05047211 */ /* 0x000fc400078c08ff */
[----:B------:R-:W-:Y:S01]  /*44d0*/  ISETP.LT.AND P2, PT, R0, c[0x0][0x17c], !P0 ;  /* 0x00005f0000007a0c */ /* 0x000fe20004741270 */
[----:B------:R0:W-:Y:S01]  /*44e0*/  @P1 STG.E.U16 [R2.64], R11 ;  /* 0x0000000b02001986 */ /* 0x0001e2000c101504 */
[C---:B------:R-:W-:Y:S02]  /*44f0*/  IADD3 R9, R5.reuse, c[0x0][0x198], RZ ;  /* 0x0000660005097a10 */ /* 0x040fe40007ffe0ff */
[----:B------:R-:W-:Y:S02]  /*4500*/  IADD3 R0, R8, 0x14, RZ ;  /* 0x0000001408007810 */ /* 0x000fe40007ffe0ff */
[----:B------:R-:W-:Y:S02]  /*4510*/  LEA.HI.X.SX32 R5, R5, R30, 0x1, P6 ;  /* 0x0000001e05057211 */ /* 0x000fe400030f0eff */
[C---:B------:R-:W-:Y:S02]  /*4520*/  LEA R10, P6, R9.reuse, R28, 0x1 ;  /* 0x0000001c090a7211 */ /* 0x040fe400078c08ff */
[----:B------:R-:W-:Y:S01]  /*4530*/  ISETP.LT.AND P1, PT, R0, c[0x0][0x17c], !P0 ;  /* 0x00005f0000007a0c */ /* 0x000fe20004721270 */
[----:B------:R1:W-:Y:S01]  /*4540*/  @P5 STG.E.U16 [R4.64], R18 ;  /* 0x0000001204005986 */ /* 0x0003e2000c101504 */
[----:B--2---:R-:W-:-:S02]  /*4550*/  IADD3 R13, R9, c[0x0][0x198], RZ ;  /* 0x00006600090d7a10 */ /* 0x004fc40007ffe0ff */
[----:B------:R-:W-:Y:S02]  /*4560*/  IADD3 R0, R8, 0x15, RZ ;  /* 0x0000001508007810 */ /* 0x000fe40007ffe0ff */
[----:B0-----:R-:W-:Y:S02]  /*4570*/  LEA.HI.X.SX32 R11, R9, R30, 0x1, P6 ;  /* 0x0000001e090b7211 */ /* 0x001fe400030f0eff */
[C---:B------:R-:W-:Y:S02]  /*4580*/  LEA R12, P6, R13.reuse, R28, 0x1 ;  /* 0x0000001c0d0c7211 */ /* 0x040fe400078c08ff */
        /* <DEDUP_REMOVED lines=8> */
[----:B------:R2:W-:Y:S01]  /*4610*/  @P3 STG.E.U16 [R12.64], R14 ;  /* 0x0000000e0c003986 */ /* 0x0005e2000c101504 */
[C---:B-1----:R-:W-:Y:S02]  /*4620*/  IADD3 R5, R3.reuse, c[0x0][0x198], RZ ;  /* 0x0000660003057a10 */ /* 0x042fe40007ffe0ff */
[----:B------:R-:W-:Y:S02]  /*4630*/  IADD3 R0, R8, 0x17, RZ ;  /* 0x0000001708007810 */ /* 0x000fe40007ffe0ff */
[----:B------:R-:W-:-:S02]  /*4640*/  LEA.HI.X.SX32 R3, R3, R30, 0x1, P6 ;  /* 0x0000001e03037211 */ /* 0x000fc400030f0eff */
[----:B0-----:R-:W-:Y:S02]  /*4650*/  PRMT R11, R14, 0x7632, R11 ;  /* 0x000076320e0b7816 */ /* 0x001fe4000000000b */
[C---:B------:R-:W-:Y:S02]  /*4660*/  LEA R4, P6, R5.reuse, R28, 0x1 ;  /* 0x0000001c05047211 */ /* 0x040fe400078c08ff */
[----:B------:R-:W-:Y:S01]  /*4670*/  ISETP.LT.AND P3, PT, R0, c[0x0][0x17c], !P0 ;  /* 0x00005f0000007a0c */ /* 0x000fe20004761270 */
[----:B------:R0:W-:Y:S01]  /*4680*/  @P2 STG.E.U16 [R2.64], R11 ;  /* 0x0000000b02002986 */ /* 0x0001e2000c101504 */
[C---:B------:R-:W-:Y:S02]  /*4690*/  IADD3 R9, R5.reuse, c[0x0][0x198], RZ ;  /* 0x0000660005097a10 */ /* 0x040fe40007ffe0ff */
[----:B------:R-:W-:Y:S02]  /*46a0*/  IADD3 R0, R8, 0x18, RZ ;  /* 0x0000001808007810 */ /* 0x000fe40007ffe0ff */
[----:B------:R-:W-:-:S02]  /*46b0*/  LEA.HI.X.SX32 R5, R5, R30, 0x1, P6 ;  /* 0x0000001e05057211 */ /* 0x000fc400030f0eff */
[C---:B------:R-:W-:Y:S02]  /*46c0*/  LEA R10, P6, R9.reuse, R28, 0x1 ;  /* 0x0000001c090a7211 */ /* 0x040fe400078c08ff */
[----:B------:R-:W-:Y:S01]  /*46d0*/  ISETP.LT.AND P2, PT, R0, c[0x0][0x17c], !P0 ;  /* 0x00005f0000007a0c */ /* 0x000fe20004741270 */
[----:B------:R1:W-:Y:S01]  /*46e0*/  @P1 STG.E.U16 [R4.64], R6 ;  /* 0x0000000604001986 */ /* 0x0003e2000c101504 */
[C---:B--2---:R-:W-:Y:S02]  /*46f0*/  IADD3 R13, R9.reuse, c[0x0][0x198], RZ ;  /* 0x00006600090d7a10 */ /* 0x044fe40007ffe0ff */
[----:B------:R-:W-:Y:S02]  /*4700*/  IADD3 R0, R8, 0x19, RZ ;  /* 0x0000001908007810 */ /* 0x000fe40007ffe0ff */
[----:B0-----:R-:W-:Y:S02]  /*4710*/  LEA.HI.X.SX32 R11, R9, R30, 0x1, P6 ;  /* 0x0000001e090b7211 */ /* 0x001fe400030f0eff */
[----:B------:R-:W-:-:S02]  /*4720*/  LEA R12, P6, R13, R28, 0x1 ;  /* 0x0000001c0d0c7211 */ /* 0x000fc400078c08ff */
[----:B------:R-:W-:Y:S02]  /*4730*/  PRMT R9, R6, 0x7632, R9 ;  /* 0x0000763206097816 */ /* 0x000fe40000000009 */
[----:B------:R-:W-:Y:S02]  /*4740*/  ISETP.LT.AND P1, PT, R0, c[0x0][0x17c], !P0 ;  /* 0x00005f0000007a0c */ /* 0x000fe40004721270 */
[C---:B------:R-:W-:Y:S01]  /*4750*/  IADD3 R3, R13.reuse, c[0x0][0x198], RZ ;  /* 0x000066000d037a10 */ /* 0x040fe20007ffe0ff */
        /* <DEDUP_REMOVED lines=11> */
[C---:B------:R-:W-:Y:S01]  /*4810*/  IADD3 R6, R5.reuse, c[0x0][0x198], RZ ;  /* 0x0000660005067a10 */ /* 0x040fe20007ffe0ff */
[----:B------:R0:W-:Y:S01]  /*4820*/  @P3 STG.E.U16 [R2.64], R11 ;  /* 0x0000000b02003986 */ /* 0x0001e2000c101504 */
[----:B------:R-:W-:Y:S02]  /*4830*/  ISETP.LT.AND P4, PT, R0, c[0x0][0x17c], !P0 ;  /* 0x00005f0000007a0c */ /* 0x000fe40004781270 */
[----:B------:R-:W-:Y:S02]  /*4840*/  IADD3 R0, R8, 0x1c, RZ ;  /* 0x0000001c08007810 */ /* 0x000fe40007ffe0ff */
[----:B------:R-:W-:Y:S02]  /*4850*/  LEA.HI.X.SX32 R5, R5, R30, 0x1, P6 ;  /* 0x0000001e05057211 */ /* 0x000fe400030f0eff */
[C---:B------:R-:W-:Y:S02]  /*4860*/  IADD3 R9, R6.reuse, c[0x0][0x198], RZ ;  /* 0x0000660006097a10 */ /* 0x040fe40007ffe0ff */
[----:B------:R-:W-:Y:S01]  /*4870*/  LEA R10, P6, R6, R28, 0x1 ;  /* 0x0000001c060a7211 */ /* 0x000fe200078c08ff */
[----:B------:R-:W-:Y:S01]  /*4880*/  @P2 STG.E.U16 [R4.64], R19 ;  /* 0x0000001304002986 */ /* 0x000fe2000c101504 */
[----:B------:R-:W-:-:S02]  /*4890*/  ISETP.LT.AND P3, PT, R0, c[0x0][0x17c], !P0 ;  /* 0x00005f0000007a0c */ /* 0x000fc40004761270 */
[----:B------:R-:W-:Y:S02]  /*48a0*/  IADD3 R0, R8, 0x1d, RZ ;  /* 0x0000001d08007810 */ /* 0x000fe40007ffe0ff */
[----:B--2---:R-:W-:Y:S02]  /*48b0*/  IADD3 R13, R9, c[0x0][0x198], RZ ;  /* 0x00006600090d7a10 */ /* 0x004fe40007ffe0ff */
[----:B0-----:R-:W-:Y:S02]  /*48c0*/  PRMT R3, R19, 0x7632, R3 ;  /* 0x0000763213037816 */ /* 0x001fe40000000003 */
[----:B------:R-:W-:Y:S02]  /*48d0*/  LEA.HI.X.SX32 R11, R6, R30, 0x1, P6 ;  /* 0x0000001e060b7211 */ /* 0x000fe400030f0eff */
[----:B------:R-:W-:Y:S02]  /*48e0*/  ISETP.LT.AND P2, PT, R0, c[0x0][0x17c], !P0 ;  /* 0x00005f0000007a0c */ /* 0x000fe40004741270 */
[----:B------:R-:W-:Y:S01]  /*48f0*/  LEA R2, P6, R9, R28, 0x1 ;  /* 0x0000001c09027211 */ /* 0x000fe200078c08ff */
[----:B------:R0:W-:Y:S01]  /*4900*/  @P1 STG.E.U16 [R10.64], R3 ;  /* 0x000000030a001986 */ /* 0x0001e2000c101504 */
[----:B------:R-:W-:-:S02]  /*4910*/  IADD3 R0, R13, c[0x0][0x198], RZ ;  /* 0x000066000d007a10 */ /* 0x000fc40007ffe0ff */
[C---:B------:R-:W-:Y:S02]  /*4920*/  LEA R12, P1, R13.reuse, R28, 0x1 ;  /* 0x0000001c0d0c7211 */ /* 0x040fe400078208ff */
[----:B------:R-:W-:Y:S02]  /*4930*/  IADD3 R6, R8, 0x1e, RZ ;  /* 0x0000001e08067810 */ /* 0x000fe40007ffe0ff */
[-C--:B------:R-:W-:Y:S02]  /*4940*/  LEA.HI.X.SX32 R13, R13, R30.reuse, 0x1, P1 ;  /* 0x0000001e0d0d7211 */ /* 0x080fe400008f0eff */
[----:B0-----:R-:W-:Y:S02]  /*4950*/  LEA.HI.X.SX32 R3, R9, R30, 0x1, P6 ;  /* 0x0000001e09037211 */ /* 0x001fe400030f0eff */
[C---:B------:R-:W-:Y:S02]  /*4960*/  IADD3 R9, R0.reuse, c[0x0][0x198], RZ ;  /* 0x0000660000097a10 */ /* 0x040fe40007ffe0ff */
[----:B------:R-:W-:Y:S01]  /*4970*/  LEA R16, P6, R0, R28, 0x1 ;  /* 0x0000001c00107211 */ /* 0x000fe200078c08ff */
[----:B------:R0:W-:Y:S01]  /*4980*/  @P5 STG.E.U16 [R2.64], R15 ;  /* 0x0000000f02005986 */ /* 0x0001e2000c101504 */
[----:B------:R-:W-:-:S02]  /*4990*/  IADD3 R14, R9, c[0x0][0x198], RZ ;  /* 0x00006600090e7a10 */ /* 0x000fc40007ffe0ff */
[----:B------:R-:W-:Y:S02]  /*49a0*/  LEA.HI.X.SX32 R17, R0, R30, 0x1, P6 ;  /* 0x0000001e00117211 */ /* 0x000fe400030f0eff */
[----:B------:R-:W-:Y:S02]  /*49b0*/  LEA R10, P1, R14, R28, 0x1 ;  /* 0x0000001c0e0a7211 */ /* 0x000fe400078208ff */
[----:B------:R-:W-:Y:S02]  /*49c0*/  IADD3 R0, R8, 0x1f, RZ ;  /* 0x0000001f08007810 */ /* 0x000fe40007ffe0ff */
[----:B------:R-:W-:Y:S02]  /*49d0*/  LEA.HI.X.SX32 R11, R14, R30, 0x1, P1 ;  /* 0x0000001e0e0b7211 */ /* 0x000fe400008f0eff */
[----:B------:R-:W-:Y:S02]  /*49e0*/  ISETP.LT.AND P1, PT, R6, c[0x0][0x17c], !P0 ;  /* 0x00005f0006007a0c */ /* 0x000fe40004721270 */
[----:B------:R-:W-:-:S02]  /*49f0*/  ISETP.LT.AND P0, PT, R0, c[0x0][0x17c], !P0 ;  /* 0x00005f0000007a0c */ /* 0x000fc40004701270 */
[----:B------:R-:W-:Y:S02]  /*4a00*/  LEA R4, P6, R9, R28, 0x1 ;  /* 0x0000001c09047211 */ /* 0x000fe400078c08ff */
[----:B------:R-:W-:Y:S02]  /*4a10*/  PRMT R6, R15, 0x7632, R6 ;  /* 0x000076320f067816 */ /* 0x000fe40000000006 */
[----:B------:R-:W-:Y:S02]  /*4a20*/  LEA.HI.X.SX32 R5, R9, R30, 0x1, P6 ;  /* 0x0000001e09057211 */ /* 0x000fe400030f0eff */
[----:B------:R-:W-:Y:S01]  /*4a30*/  PRMT R0, R7, 0x7632, R0 ;  /* 0x0000763207007816 */ /* 0x000fe20000000000 */
[----:B------:R0:W-:Y:S01]  /*4a40*/  @P4 STG.E.U16 [R12.64], R6 ;  /* 0x000000060c004986 */ /* 0x0001e2000c101504 */
[----:B------:R-:W-:-:S03]  /*4a50*/  IADD3 R18, R14, c[0x0][0x198], RZ ;  /* 0x000066000e127a10 */ /* 0x000fc60007ffe0ff */
[----:B------:R0:W-:Y:S01]  /*4a60*/  @P3 STG.E.U16 [R16.64], R7 ;  /* 0x0000000710003986 */ /* 0x0001e2000c101504 */
[----:B------:R-:W-:-:S03]  /*4a70*/  LEA R8, P6, R18, R28, 0x1 ;  /* 0x0000001c12087211 */ /* 0x000fc600078c08ff */
[----:B------:R0:W-:Y:S01]  /*4a80*/  @P2 STG.E.U16 [R4.64], R0 ;  /* 0x0000000004002986 */ /* 0x0001e2000c101504 */
[----:B------:R-:W-:-:S03]  /*4a90*/  LEA.HI.X.SX32 R9, R18, R30, 0x1, P6 ;  /* 0x0000001e12097211 */ /* 0x000fc600030f0eff */
[----:B------:R0:W-:Y:S01]  /*4aa0*/  @P1 STG.E.U16 [R10.64], R23 ;  /* 0x000000170a001986 */ /* 0x0001e2000c101504 */
[----:B------:R-:W-:Y:S05]  /*4ab0*/  @!P0 EXIT ;  /* 0x000000000000894d */ /* 0x000fea0003800000 */
[----:B0-----:R-:W-:-:S05]  /*4ac0*/  PRMT R4, R23, 0x7632, R4 ;  /* 0x0000763217047816 */ /* 0x001fca0000000004 */
[----:B------:R-:W-:Y:S01]  /*4ad0*/  STG.E.U16 [R8.64], R4 ;  /* 0x0000000408007986 */ /* 0x000fe2000c101504 */
[----:B------:R-:W-:Y:S05]  /*4ae0*/  EXIT ;  /* 0x000000000000794d */ /* 0x000fea0003800000 */
.L_x_3:
[----:B------:R-:W-:-:S00]  /*4af0*/  BRA `(.L_x_3) ;  /* 0xfffffff000007947 */ /* 0x000fc0000383ffff */
[----:B------:R-:W-:-:S00]  /*4b00*/  NOP ;  /* 0x0000000000007918 */ /* 0x000fc00000000000 */
[----:B------:R-:W-:-:S00]  /*4b10*/  NOP ;  /* 0x0000000000007918 */ /* 0x000fc00000000000 */
[----:B------:R-:W-:-:S00]  /*4b20*/  NOP ;  /* 0x0000000000007918 */ /* 0x000fc00000000000 */
[----:B------:R-:W-:-:S00]  /*4b30*/  NOP ;  /* 0x0000000000007918 */ /* 0x000fc00000000000 */
[----:B------:R-:W-:-:S00]  /*4b40*/  NOP ;  /* 0x0000000000007918 */ /* 0x000fc00000000000 */
[----:B------:R-:W-:-:S00]  /*4b50*/  NOP ;  /* 0x0000000000007918 */ /* 0x000fc00000000000 */
[----:B------:R-:W-:-:S00]  /*4b60*/  NOP ;  /* 0x0000000000007918 */ /* 0x000fc00000000000 */
[----:B------:R-:W-:-:S00]  /*4b70*/  NOP ;  /* 0x0000000000007918 */ /* 0x000fc00000000000 */
.L_x_4:


//--------------------- .nv.shared.matmul_kernel  --------------------------
	.section	.nv.shared.matmul_kernel,"aw",@nobits
	.sectionflags	@""
	.align	16
